//
// Generated by NVIDIA NVVM Compiler
//
// Compiler Build ID: CL-36424714
// Cuda compilation tools, release 13.0, V13.0.88
// Based on NVVM 20.0.0
//

.version 9.0
.target sm_100
.address_size 64

	// .globl	sepal_simulation
.extern .func  (.param .b32 func_retval0) vprintf
(
	.param .b64 vprintf_param_0,
	.param .b64 vprintf_param_1
)
;
// _ZZ16sepal_simulationE13has_converged has been demoted
// _ZZ16sepal_simulationE21convergence_iteration has been demoted
// _ZZ16sepal_simulationE12prev_entropy has been demoted
.global .align 1 .b8 $str[32] = {61, 61, 61, 32, 71, 80, 85, 32, 68, 69, 66, 85, 71, 32, 40, 70, 73, 88, 69, 68, 32, 65, 76, 71, 79, 41, 32, 61, 61, 61, 10};
.global .align 1 .b8 $str$1[37] = {110, 95, 99, 101, 108, 108, 115, 58, 32, 37, 100, 44, 32, 110, 95, 115, 97, 116, 58, 32, 37, 100, 44, 32, 110, 95, 117, 110, 115, 97, 116, 58, 32, 37, 100, 10};
.global .align 1 .b8 $str$2[45] = {73, 110, 105, 116, 105, 97, 108, 32, 99, 111, 110, 99, 91, 48, 58, 53, 93, 58, 32, 37, 46, 54, 102, 32, 37, 46, 54, 102, 32, 37, 46, 54, 102, 32, 37, 46, 54, 102, 32, 37, 46, 54, 102, 10};
.global .align 1 .b8 $str$3[20] = {115, 97, 116, 91, 48, 58, 51, 93, 58, 32, 37, 100, 32, 37, 100, 32, 37, 100, 10};
.global .align 1 .b8 $str$4[10] = {73, 116, 101, 114, 32, 37, 100, 58, 10};
.global .align 1 .b8 $str$5[39] = {32, 32, 110, 101, 105, 103, 104, 98, 111, 114, 95, 115, 117, 109, 91, 48, 93, 58, 32, 99, 111, 109, 112, 117, 116, 101, 100, 32, 105, 110, 32, 107, 101, 114, 110, 101, 108, 10};
.global .align 1 .b8 $str$6[34] = {32, 32, 99, 111, 110, 99, 91, 115, 97, 116, 91, 48, 58, 51, 93, 93, 58, 32, 37, 46, 54, 102, 32, 37, 46, 54, 102, 32, 37, 46, 54, 102, 10};
.global .align 1 .b8 $str$7[34] = {32, 32, 100, 99, 100, 116, 91, 115, 97, 116, 91, 48, 58, 51, 93, 93, 58, 32, 37, 46, 54, 102, 32, 37, 46, 54, 102, 32, 37, 46, 54, 102, 10};
.global .align 1 .b8 $str$8[29] = {32, 32, 101, 110, 116, 114, 111, 112, 121, 58, 32, 37, 46, 54, 102, 44, 32, 100, 105, 102, 102, 58, 32, 37, 46, 54, 102, 10};
.global .align 1 .b8 $str$9[33] = {32, 32, 71, 80, 85, 32, 67, 79, 78, 86, 69, 82, 71, 69, 68, 32, 97, 116, 32, 105, 116, 101, 114, 97, 116, 105, 111, 110, 32, 37, 100, 10};
.global .align 1 .b8 $str$10[24] = {71, 80, 85, 32, 70, 105, 110, 97, 108, 32, 114, 101, 115, 117, 108, 116, 58, 32, 37, 46, 54, 102, 10};

.visible .entry sepal_simulation(
	.param .u64 .ptr .align 1 sepal_simulation_param_0,
	.param .u64 .ptr .align 1 sepal_simulation_param_1,
	.param .u64 .ptr .align 1 sepal_simulation_param_2,
	.param .u64 .ptr .align 1 sepal_simulation_param_3,
	.param .u64 .ptr .align 1 sepal_simulation_param_4,
	.param .u64 .ptr .align 1 sepal_simulation_param_5,
	.param .u64 .ptr .align 1 sepal_simulation_param_6,
	.param .u64 .ptr .align 1 sepal_simulation_param_7,
	.param .u32 sepal_simulation_param_8,
	.param .u32 sepal_simulation_param_9,
	.param .u32 sepal_simulation_param_10,
	.param .u32 sepal_simulation_param_11,
	.param .u32 sepal_simulation_param_12,
	.param .u32 sepal_simulation_param_13,
	.param .f64 sepal_simulation_param_14,
	.param .f64 sepal_simulation_param_15,
	.param .u8 sepal_simulation_param_16
)
{
	.local .align 8 .b8 	__local_depot0[40];
	.reg .b64 	%SP;
	.reg .b64 	%SPL;
	.reg .pred 	%p<135>;
	.reg .b16 	%rs<6>;
	.reg .b32 	%r<367>;
	.reg .b64 	%rd<420>;
	.reg .b64 	%fd<515>;
	// demoted variable
	.shared .align 1 .u8 _ZZ16sepal_simulationE13has_converged;
	// demoted variable
	.shared .align 4 .u32 _ZZ16sepal_simulationE21convergence_iteration;
	// demoted variable
	.shared .align 8 .f64 _ZZ16sepal_simulationE12prev_entropy;
	mov.u64 	%SPL, __local_depot0;
	cvta.local.u64 	%SP, %SPL;
	ld.param.u64 	%rd25, [sepal_simulation_param_0];
	ld.param.u64 	%rd26, [sepal_simulation_param_1];
	ld.param.u64 	%rd27, [sepal_simulation_param_2];
	ld.param.u64 	%rd28, [sepal_simulation_param_3];
	ld.param.u64 	%rd29, [sepal_simulation_param_4];
	ld.param.u64 	%rd30, [sepal_simulation_param_5];
	ld.param.u64 	%rd31, [sepal_simulation_param_6];
	ld.param.u32 	%r96, [sepal_simulation_param_8];
	ld.param.u32 	%r97, [sepal_simulation_param_9];
	ld.param.u32 	%r98, [sepal_simulation_param_10];
	ld.param.u32 	%r99, [sepal_simulation_param_11];
	ld.param.u32 	%r100, [sepal_simulation_param_12];
	ld.param.u32 	%r101, [sepal_simulation_param_13];
	ld.param.f64 	%fd91, [sepal_simulation_param_14];
	ld.param.s8 	%rs1, [sepal_simulation_param_16];
	cvta.to.global.u64 	%rd1, %rd25;
	cvta.to.global.u64 	%rd2, %rd27;
	cvta.to.global.u64 	%rd3, %rd29;
	cvta.to.global.u64 	%rd4, %rd28;
	cvta.to.global.u64 	%rd5, %rd31;
	cvta.to.global.u64 	%rd6, %rd26;
	cvta.to.global.u64 	%rd7, %rd30;
	add.u64 	%rd32, %SP, 0;
	add.u64 	%rd8, %SPL, 0;
	mov.u32 	%r1, %tid.x;
	mov.u32 	%r2, %ntid.x;
	setp.ne.s32 	%p2, %r1, 0;
	@%p2 bra 	$L__BB0_3;
	mov.b16 	%rs2, 0;
	st.shared.u8 	[_ZZ16sepal_simulationE13has_converged], %rs2;
	st.shared.u32 	[_ZZ16sepal_simulationE21convergence_iteration], %r101;
	mov.b64 	%rd33, 4607182418800017408;
	st.shared.u64 	[_ZZ16sepal_simulationE12prev_entropy], %rd33;
	setp.eq.s16 	%p3, %rs1, 0;
	@%p3 bra 	$L__BB0_3;
	mov.u64 	%rd34, $str;
	cvta.global.u64 	%rd35, %rd34;
	{ // callseq 0, 0
	.param .b64 param0;
	st.param.b64 	[param0], %rd35;
	.param .b64 param1;
	st.param.b64 	[param1], 0;
	.param .b32 retval0;
	call.uni (retval0), 
	vprintf, 
	(
	param0, 
	param1
	);
	ld.param.b32 	%r102, [retval0];
	} // callseq 0
	st.local.v2.u32 	[%rd8], {%r96, %r97};
	st.local.u32 	[%rd8+8], %r98;
	mov.u64 	%rd36, $str$1;
	cvta.global.u64 	%rd37, %rd36;
	{ // callseq 1, 0
	.param .b64 param0;
	st.param.b64 	[param0], %rd37;
	.param .b64 param1;
	st.param.b64 	[param1], %rd32;
	.param .b32 retval0;
	call.uni (retval0), 
	vprintf, 
	(
	param0, 
	param1
	);
	ld.param.b32 	%r104, [retval0];
	} // callseq 1
$L__BB0_3:
	setp.ge.s32 	%p4, %r1, %r96;
	@%p4 bra 	$L__BB0_9;
	add.s32 	%r106, %r1, %r2;
	max.u32 	%r107, %r96, %r106;
	setp.lt.u32 	%p5, %r106, %r96;
	selp.u32 	%r108, 1, 0, %p5;
	add.s32 	%r109, %r106, %r108;
	sub.s32 	%r110, %r107, %r109;
	div.u32 	%r111, %r110, %r2;
	add.s32 	%r3, %r111, %r108;
	and.b32  	%r112, %r3, 3;
	setp.eq.s32 	%p6, %r112, 3;
	mov.u32 	%r332, %r1;
	@%p6 bra 	$L__BB0_7;
	add.s32 	%r114, %r3, 1;
	and.b32  	%r4, %r114, 3;
	mov.b32 	%r331, 0;
	mov.u32 	%r332, %r1;
$L__BB0_6:
	.pragma "nounroll";
	mul.wide.u32 	%rd39, %r332, 8;
	add.s64 	%rd40, %rd1, %rd39;
	ld.global.nc.f64 	%fd93, [%rd40];
	add.s64 	%rd41, %rd7, %rd39;
	st.global.f64 	[%rd41], %fd93;
	add.s64 	%rd42, %rd5, %rd39;
	mov.b64 	%rd43, 0;
	st.global.u64 	[%rd42], %rd43;
	add.s32 	%r332, %r332, %r2;
	add.s32 	%r331, %r331, 1;
	setp.ne.s32 	%p7, %r331, %r4;
	@%p7 bra 	$L__BB0_6;
$L__BB0_7:
	setp.lt.u32 	%p8, %r3, 3;
	@%p8 bra 	$L__BB0_9;
$L__BB0_8:
	mul.wide.u32 	%rd44, %r332, 8;
	add.s64 	%rd45, %rd1, %rd44;
	ld.global.nc.f64 	%fd94, [%rd45];
	add.s64 	%rd46, %rd7, %rd44;
	st.global.f64 	[%rd46], %fd94;
	add.s64 	%rd47, %rd5, %rd44;
	mov.b64 	%rd48, 0;
	st.global.u64 	[%rd47], %rd48;
	add.s32 	%r115, %r332, %r2;
	mul.wide.u32 	%rd49, %r115, 8;
	add.s64 	%rd50, %rd1, %rd49;
	ld.global.nc.f64 	%fd95, [%rd50];
	add.s64 	%rd51, %rd7, %rd49;
	st.global.f64 	[%rd51], %fd95;
	add.s64 	%rd52, %rd5, %rd49;
	st.global.u64 	[%rd52], %rd48;
	add.s32 	%r116, %r115, %r2;
	mul.wide.u32 	%rd53, %r116, 8;
	add.s64 	%rd54, %rd1, %rd53;
	ld.global.nc.f64 	%fd96, [%rd54];
	add.s64 	%rd55, %rd7, %rd53;
	st.global.f64 	[%rd55], %fd96;
	add.s64 	%rd56, %rd5, %rd53;
	st.global.u64 	[%rd56], %rd48;
	add.s32 	%r117, %r116, %r2;
	mul.wide.u32 	%rd57, %r117, 8;
	add.s64 	%rd58, %rd1, %rd57;
	ld.global.nc.f64 	%fd97, [%rd58];
	add.s64 	%rd59, %rd7, %rd57;
	st.global.f64 	[%rd59], %fd97;
	add.s64 	%rd60, %rd5, %rd57;
	st.global.u64 	[%rd60], %rd48;
	add.s32 	%r332, %r117, %r2;
	setp.lt.s32 	%p9, %r332, %r96;
	@%p9 bra 	$L__BB0_8;
$L__BB0_9:
	setp.ne.s32 	%p10, %r1, 0;
	bar.sync 	0;
	setp.eq.s16 	%p11, %rs1, 0;
	or.pred  	%p12, %p10, %p11;
	@%p12 bra 	$L__BB0_11;
	ld.global.f64 	%fd98, [%rd7];
	ld.global.f64 	%fd99, [%rd7+8];
	ld.global.f64 	%fd100, [%rd7+16];
	ld.global.f64 	%fd101, [%rd7+24];
	ld.global.f64 	%fd102, [%rd7+32];
	st.local.f64 	[%rd8], %fd98;
	st.local.f64 	[%rd8+8], %fd99;
	st.local.f64 	[%rd8+16], %fd100;
	st.local.f64 	[%rd8+24], %fd101;
	st.local.f64 	[%rd8+32], %fd102;
	mov.u64 	%rd61, $str$2;
	cvta.global.u64 	%rd62, %rd61;
	{ // callseq 2, 0
	.param .b64 param0;
	st.param.b64 	[param0], %rd62;
	.param .b64 param1;
	st.param.b64 	[param1], %rd32;
	.param .b32 retval0;
	call.uni (retval0), 
	vprintf, 
	(
	param0, 
	param1
	);
	ld.param.b32 	%r118, [retval0];
	} // callseq 2
	ld.global.nc.u32 	%r120, [%rd6];
	ld.global.nc.u32 	%r121, [%rd6+4];
	ld.global.nc.u32 	%r122, [%rd6+8];
	st.local.v2.u32 	[%rd8], {%r120, %r121};
	st.local.u32 	[%rd8+8], %r122;
	mov.u64 	%rd64, $str$3;
	cvta.global.u64 	%rd65, %rd64;
	{ // callseq 3, 0
	.param .b64 param0;
	st.param.b64 	[param0], %rd65;
	.param .b64 param1;
	st.param.b64 	[param1], %rd32;
	.param .b32 retval0;
	call.uni (retval0), 
	vprintf, 
	(
	param0, 
	param1
	);
	ld.param.b32 	%r123, [retval0];
	} // callseq 3
$L__BB0_11:
	setp.lt.s32 	%p13, %r101, 1;
	@%p13 bra 	$L__BB0_127;
	mov.b32 	%r126, 1127219200;
	mov.b32 	%r127, -2147483648;
	mov.b64 	%fd1, {%r127, %r126};
	cvt.rn.f64.s32 	%fd2, %r97;
	add.s32 	%r12, %r1, %r2;
	max.s32 	%r128, %r97, %r12;
	setp.lt.s32 	%p14, %r12, %r97;
	selp.u32 	%r129, 1, 0, %p14;
	add.s32 	%r130, %r12, %r129;
	sub.s32 	%r131, %r128, %r130;
	div.u32 	%r132, %r131, %r2;
	add.s32 	%r13, %r132, %r129;
	add.s32 	%r133, %r13, 1;
	max.s32 	%r134, %r98, %r12;
	setp.lt.s32 	%p15, %r12, %r98;
	selp.u32 	%r135, 1, 0, %p15;
	add.s32 	%r136, %r12, %r135;
	sub.s32 	%r137, %r134, %r136;
	div.u32 	%r138, %r137, %r2;
	add.s32 	%r14, %r138, %r135;
	and.b32  	%r15, %r97, 15;
	and.b32  	%r16, %r97, 7;
	and.b32  	%r17, %r99, 15;
	and.b32  	%r18, %r99, 7;
	and.b32  	%r19, %r133, 3;
	mul.wide.u32 	%rd66, %r1, 4;
	add.s64 	%rd9, %rd6, %rd66;
	mul.wide.s32 	%rd67, %r2, 4;
	add.s64 	%rd10, %rd9, %rd67;
	add.s32 	%r20, %r12, %r2;
	add.s64 	%rd11, %rd10, %rd67;
	add.s32 	%r21, %r20, %r2;
	and.b32  	%r22, %r99, 2147483632;
	and.b32  	%r23, %r99, 3;
	add.s64 	%rd12, %rd4, %rd66;
	add.s64 	%rd13, %rd3, %rd66;
	add.s64 	%rd14, %rd12, %rd67;
	add.s64 	%rd15, %rd13, %rd67;
	and.b32  	%r24, %r97, 3;
	and.b32  	%r25, %r97, 2147483646;
	neg.s32 	%r26, %r22;
	mov.b32 	%r334, 0;
$L__BB0_13:
	setp.ge.s32 	%p16, %r1, %r97;
	@%p16 bra 	$L__BB0_54;
	setp.lt.s32 	%p17, %r99, 1;
	@%p17 bra 	$L__BB0_34;
	mov.u32 	%r335, %r1;
$L__BB0_16:
	setp.lt.u32 	%p35, %r99, 16;
	mul.wide.u32 	%rd148, %r335, 4;
	add.s64 	%rd149, %rd6, %rd148;
	ld.global.nc.u32 	%r29, [%rd149];
	mul.lo.s32 	%r30, %r335, %r99;
	mov.f64 	%fd487, 0d0000000000000000;
	mov.b32 	%r338, 0;
	@%p35 bra 	$L__BB0_21;
	mul.wide.u32 	%rd150, %r30, 4;
	add.s64 	%rd151, %rd2, %rd150;
	add.s64 	%rd418, %rd151, 32;
	mov.f64 	%fd487, 0d0000000000000000;
	mov.u32 	%r336, %r26;
	bra.uni 	$L__BB0_20;
$L__BB0_18:
	fma.rn.f64 	%fd490, %fd22, 0dC010000000000000, %fd487;
$L__BB0_19:
	mul.wide.s32 	%rd236, %r29, 8;
	add.s64 	%rd237, %rd5, %rd236;
	st.global.f64 	[%rd237], %fd490;
	add.s32 	%r335, %r335, %r2;
	setp.lt.s32 	%p46, %r335, %r97;
	@%p46 bra 	$L__BB0_16;
	bra.uni 	$L__BB0_54;
$L__BB0_20:
	.pragma "nounroll";
	ld.global.nc.u32 	%r170, [%rd418+-32];
	mul.wide.s32 	%rd152, %r170, 8;
	add.s64 	%rd153, %rd7, %rd152;
	ld.global.f64 	%fd153, [%rd153];
	add.f64 	%fd154, %fd487, %fd153;
	ld.global.nc.u32 	%r171, [%rd418+-28];
	mul.wide.s32 	%rd154, %r171, 8;
	add.s64 	%rd155, %rd7, %rd154;
	ld.global.f64 	%fd155, [%rd155];
	add.f64 	%fd156, %fd154, %fd155;
	ld.global.nc.u32 	%r172, [%rd418+-24];
	mul.wide.s32 	%rd156, %r172, 8;
	add.s64 	%rd157, %rd7, %rd156;
	ld.global.f64 	%fd157, [%rd157];
	add.f64 	%fd158, %fd156, %fd157;
	ld.global.nc.u32 	%r173, [%rd418+-20];
	mul.wide.s32 	%rd158, %r173, 8;
	add.s64 	%rd159, %rd7, %rd158;
	ld.global.f64 	%fd159, [%rd159];
	add.f64 	%fd160, %fd158, %fd159;
	ld.global.nc.u32 	%r174, [%rd418+-16];
	mul.wide.s32 	%rd160, %r174, 8;
	add.s64 	%rd161, %rd7, %rd160;
	ld.global.f64 	%fd161, [%rd161];
	add.f64 	%fd162, %fd160, %fd161;
	ld.global.nc.u32 	%r175, [%rd418+-12];
	mul.wide.s32 	%rd162, %r175, 8;
	add.s64 	%rd163, %rd7, %rd162;
	ld.global.f64 	%fd163, [%rd163];
	add.f64 	%fd164, %fd162, %fd163;
	ld.global.nc.u32 	%r176, [%rd418+-8];
	mul.wide.s32 	%rd164, %r176, 8;
	add.s64 	%rd165, %rd7, %rd164;
	ld.global.f64 	%fd165, [%rd165];
	add.f64 	%fd166, %fd164, %fd165;
	ld.global.nc.u32 	%r177, [%rd418+-4];
	mul.wide.s32 	%rd166, %r177, 8;
	add.s64 	%rd167, %rd7, %rd166;
	ld.global.f64 	%fd167, [%rd167];
	add.f64 	%fd168, %fd166, %fd167;
	ld.global.nc.u32 	%r178, [%rd418];
	mul.wide.s32 	%rd168, %r178, 8;
	add.s64 	%rd169, %rd7, %rd168;
	ld.global.f64 	%fd169, [%rd169];
	add.f64 	%fd170, %fd168, %fd169;
	ld.global.nc.u32 	%r179, [%rd418+4];
	mul.wide.s32 	%rd170, %r179, 8;
	add.s64 	%rd171, %rd7, %rd170;
	ld.global.f64 	%fd171, [%rd171];
	add.f64 	%fd172, %fd170, %fd171;
	ld.global.nc.u32 	%r180, [%rd418+8];
	mul.wide.s32 	%rd172, %r180, 8;
	add.s64 	%rd173, %rd7, %rd172;
	ld.global.f64 	%fd173, [%rd173];
	add.f64 	%fd174, %fd172, %fd173;
	ld.global.nc.u32 	%r181, [%rd418+12];
	mul.wide.s32 	%rd174, %r181, 8;
	add.s64 	%rd175, %rd7, %rd174;
	ld.global.f64 	%fd175, [%rd175];
	add.f64 	%fd176, %fd174, %fd175;
	ld.global.nc.u32 	%r182, [%rd418+16];
	mul.wide.s32 	%rd176, %r182, 8;
	add.s64 	%rd177, %rd7, %rd176;
	ld.global.f64 	%fd177, [%rd177];
	add.f64 	%fd178, %fd176, %fd177;
	ld.global.nc.u32 	%r183, [%rd418+20];
	mul.wide.s32 	%rd178, %r183, 8;
	add.s64 	%rd179, %rd7, %rd178;
	ld.global.f64 	%fd179, [%rd179];
	add.f64 	%fd180, %fd178, %fd179;
	ld.global.nc.u32 	%r184, [%rd418+24];
	mul.wide.s32 	%rd180, %r184, 8;
	add.s64 	%rd181, %rd7, %rd180;
	ld.global.f64 	%fd181, [%rd181];
	add.f64 	%fd182, %fd180, %fd181;
	ld.global.nc.u32 	%r185, [%rd418+28];
	mul.wide.s32 	%rd182, %r185, 8;
	add.s64 	%rd183, %rd7, %rd182;
	ld.global.f64 	%fd183, [%rd183];
	add.f64 	%fd487, %fd182, %fd183;
	add.s32 	%r336, %r336, 16;
	add.s64 	%rd418, %rd418, 64;
	setp.eq.s32 	%p36, %r336, 0;
	mov.u32 	%r338, %r22;
	@%p36 bra 	$L__BB0_21;
	bra.uni 	$L__BB0_20;
$L__BB0_21:
	setp.eq.s32 	%p37, %r17, 0;
	@%p37 bra 	$L__BB0_31;
	add.s32 	%r186, %r17, -1;
	setp.lt.u32 	%p38, %r186, 7;
	@%p38 bra 	$L__BB0_24;
	add.s32 	%r187, %r338, %r30;
	mul.wide.u32 	%rd184, %r187, 4;
	add.s64 	%rd185, %rd2, %rd184;
	ld.global.nc.u32 	%r188, [%rd185];
	mul.wide.s32 	%rd186, %r188, 8;
	add.s64 	%rd187, %rd7, %rd186;
	ld.global.f64 	%fd185, [%rd187];
	add.f64 	%fd186, %fd487, %fd185;
	cvt.u64.u32 	%rd188, %r30;
	cvt.u64.u32 	%rd189, %r338;
	add.s64 	%rd190, %rd189, %rd188;
	shl.b64 	%rd191, %rd190, 2;
	add.s64 	%rd192, %rd2, %rd191;
	ld.global.nc.u32 	%r189, [%rd192+4];
	mul.wide.s32 	%rd193, %r189, 8;
	add.s64 	%rd194, %rd7, %rd193;
	ld.global.f64 	%fd187, [%rd194];
	add.f64 	%fd188, %fd186, %fd187;
	ld.global.nc.u32 	%r190, [%rd192+8];
	mul.wide.s32 	%rd195, %r190, 8;
	add.s64 	%rd196, %rd7, %rd195;
	ld.global.f64 	%fd189, [%rd196];
	add.f64 	%fd190, %fd188, %fd189;
	ld.global.nc.u32 	%r191, [%rd192+12];
	mul.wide.s32 	%rd197, %r191, 8;
	add.s64 	%rd198, %rd7, %rd197;
	ld.global.f64 	%fd191, [%rd198];
	add.f64 	%fd192, %fd190, %fd191;
	ld.global.nc.u32 	%r192, [%rd192+16];
	mul.wide.s32 	%rd199, %r192, 8;
	add.s64 	%rd200, %rd7, %rd199;
	ld.global.f64 	%fd193, [%rd200];
	add.f64 	%fd194, %fd192, %fd193;
	ld.global.nc.u32 	%r193, [%rd192+20];
	mul.wide.s32 	%rd201, %r193, 8;
	add.s64 	%rd202, %rd7, %rd201;
	ld.global.f64 	%fd195, [%rd202];
	add.f64 	%fd196, %fd194, %fd195;
	ld.global.nc.u32 	%r194, [%rd192+24];
	mul.wide.s32 	%rd203, %r194, 8;
	add.s64 	%rd204, %rd7, %rd203;
	ld.global.f64 	%fd197, [%rd204];
	add.f64 	%fd198, %fd196, %fd197;
	ld.global.nc.u32 	%r195, [%rd192+28];
	mul.wide.s32 	%rd205, %r195, 8;
	add.s64 	%rd206, %rd7, %rd205;
	ld.global.f64 	%fd199, [%rd206];
	add.f64 	%fd487, %fd198, %fd199;
	add.s32 	%r338, %r338, 8;
$L__BB0_24:
	setp.eq.s32 	%p39, %r18, 0;
	@%p39 bra 	$L__BB0_31;
	add.s32 	%r196, %r18, -1;
	setp.lt.u32 	%p40, %r196, 3;
	@%p40 bra 	$L__BB0_27;
	add.s32 	%r197, %r338, %r30;
	mul.wide.u32 	%rd207, %r197, 4;
	add.s64 	%rd208, %rd2, %rd207;
	ld.global.nc.u32 	%r198, [%rd208];
	mul.wide.s32 	%rd209, %r198, 8;
	add.s64 	%rd210, %rd7, %rd209;
	ld.global.f64 	%fd201, [%rd210];
	add.f64 	%fd202, %fd487, %fd201;
	cvt.u64.u32 	%rd211, %r30;
	cvt.u64.u32 	%rd212, %r338;
	add.s64 	%rd213, %rd212, %rd211;
	shl.b64 	%rd214, %rd213, 2;
	add.s64 	%rd215, %rd2, %rd214;
	ld.global.nc.u32 	%r199, [%rd215+4];
	mul.wide.s32 	%rd216, %r199, 8;
	add.s64 	%rd217, %rd7, %rd216;
	ld.global.f64 	%fd203, [%rd217];
	add.f64 	%fd204, %fd202, %fd203;
	ld.global.nc.u32 	%r200, [%rd215+8];
	mul.wide.s32 	%rd218, %r200, 8;
	add.s64 	%rd219, %rd7, %rd218;
	ld.global.f64 	%fd205, [%rd219];
	add.f64 	%fd206, %fd204, %fd205;
	ld.global.nc.u32 	%r201, [%rd215+12];
	mul.wide.s32 	%rd220, %r201, 8;
	add.s64 	%rd221, %rd7, %rd220;
	ld.global.f64 	%fd207, [%rd221];
	add.f64 	%fd487, %fd206, %fd207;
	add.s32 	%r338, %r338, 4;
$L__BB0_27:
	setp.eq.s32 	%p41, %r23, 0;
	@%p41 bra 	$L__BB0_31;
	setp.eq.s32 	%p42, %r23, 1;
	add.s32 	%r202, %r338, %r30;
	mul.wide.u32 	%rd222, %r202, 4;
	add.s64 	%rd223, %rd2, %rd222;
	ld.global.nc.u32 	%r203, [%rd223];
	mul.wide.s32 	%rd224, %r203, 8;
	add.s64 	%rd225, %rd7, %rd224;
	ld.global.f64 	%fd208, [%rd225];
	add.f64 	%fd487, %fd487, %fd208;
	@%p42 bra 	$L__BB0_31;
	setp.eq.s32 	%p43, %r23, 2;
	cvt.u64.u32 	%rd226, %r30;
	cvt.u64.u32 	%rd227, %r338;
	add.s64 	%rd228, %rd227, %rd226;
	shl.b64 	%rd229, %rd228, 2;
	add.s64 	%rd19, %rd2, %rd229;
	ld.global.nc.u32 	%r204, [%rd19+4];
	mul.wide.s32 	%rd230, %r204, 8;
	add.s64 	%rd231, %rd7, %rd230;
	ld.global.f64 	%fd209, [%rd231];
	add.f64 	%fd487, %fd487, %fd209;
	@%p43 bra 	$L__BB0_31;
	ld.global.nc.u32 	%r205, [%rd19+8];
	mul.wide.s32 	%rd232, %r205, 8;
	add.s64 	%rd233, %rd7, %rd232;
	ld.global.f64 	%fd210, [%rd233];
	add.f64 	%fd487, %fd487, %fd210;
$L__BB0_31:
	mul.wide.s32 	%rd234, %r29, 8;
	add.s64 	%rd235, %rd7, %rd234;
	ld.global.f64 	%fd22, [%rd235];
	setp.eq.s32 	%p44, %r100, 4;
	@%p44 bra 	$L__BB0_18;
	setp.eq.s32 	%p45, %r100, 6;
	@%p45 bra 	$L__BB0_33;
	bra.uni 	$L__BB0_19;
$L__BB0_33:
	fma.rn.f64 	%fd211, %fd22, 0dC018000000000000, %fd487;
	add.f64 	%fd212, %fd211, %fd211;
	div.rn.f64 	%fd490, %fd212, 0d4008000000000000;
	bra.uni 	$L__BB0_19;
$L__BB0_34:
	setp.eq.s32 	%p18, %r100, 6;
	@%p18 bra 	$L__BB0_42;
	setp.ne.s32 	%p19, %r100, 4;
	@%p19 bra 	$L__BB0_48;
	setp.eq.s32 	%p25, %r19, 0;
	mov.u32 	%r340, %r1;
	@%p25 bra 	$L__BB0_40;
	setp.eq.s32 	%p26, %r19, 1;
	ld.global.nc.u32 	%r149, [%rd9];
	mul.wide.s32 	%rd97, %r149, 8;
	add.s64 	%rd98, %rd7, %rd97;
	ld.global.f64 	%fd135, [%rd98];
	fma.rn.f64 	%fd490, %fd135, 0dC010000000000000, 0d0000000000000000;
	add.s64 	%rd99, %rd5, %rd97;
	st.global.f64 	[%rd99], %fd490;
	mov.u32 	%r340, %r12;
	@%p26 bra 	$L__BB0_40;
	setp.eq.s32 	%p27, %r19, 2;
	ld.global.nc.u32 	%r150, [%rd10];
	mul.wide.s32 	%rd100, %r150, 8;
	add.s64 	%rd101, %rd7, %rd100;
	ld.global.f64 	%fd136, [%rd101];
	fma.rn.f64 	%fd490, %fd136, 0dC010000000000000, 0d0000000000000000;
	add.s64 	%rd102, %rd5, %rd100;
	st.global.f64 	[%rd102], %fd490;
	mov.u32 	%r340, %r20;
	@%p27 bra 	$L__BB0_40;
	ld.global.nc.u32 	%r151, [%rd11];
	mul.wide.s32 	%rd103, %r151, 8;
	add.s64 	%rd104, %rd7, %rd103;
	ld.global.f64 	%fd137, [%rd104];
	fma.rn.f64 	%fd490, %fd137, 0dC010000000000000, 0d0000000000000000;
	add.s64 	%rd105, %rd5, %rd103;
	st.global.f64 	[%rd105], %fd490;
	mov.u32 	%r340, %r21;
$L__BB0_40:
	setp.lt.u32 	%p28, %r13, 3;
	@%p28 bra 	$L__BB0_54;
$L__BB0_41:
	mul.wide.u32 	%rd106, %r340, 4;
	add.s64 	%rd107, %rd6, %rd106;
	ld.global.nc.u32 	%r152, [%rd107];
	mul.wide.s32 	%rd108, %r152, 8;
	add.s64 	%rd109, %rd7, %rd108;
	ld.global.f64 	%fd138, [%rd109];
	mul.f64 	%fd139, %fd138, 0d4010000000000000;
	mov.f64 	%fd140, 0d0000000000000000;
	sub.f64 	%fd141, %fd140, %fd139;
	add.s64 	%rd110, %rd5, %rd108;
	st.global.f64 	[%rd110], %fd141;
	add.s32 	%r153, %r340, %r2;
	mul.wide.u32 	%rd111, %r153, 4;
	add.s64 	%rd112, %rd6, %rd111;
	ld.global.nc.u32 	%r154, [%rd112];
	mul.wide.s32 	%rd113, %r154, 8;
	add.s64 	%rd114, %rd7, %rd113;
	ld.global.f64 	%fd142, [%rd114];
	mul.f64 	%fd143, %fd142, 0d4010000000000000;
	sub.f64 	%fd144, %fd140, %fd143;
	add.s64 	%rd115, %rd5, %rd113;
	st.global.f64 	[%rd115], %fd144;
	add.s32 	%r155, %r153, %r2;
	mul.wide.u32 	%rd116, %r155, 4;
	add.s64 	%rd117, %rd6, %rd116;
	ld.global.nc.u32 	%r156, [%rd117];
	mul.wide.s32 	%rd118, %r156, 8;
	add.s64 	%rd119, %rd7, %rd118;
	ld.global.f64 	%fd145, [%rd119];
	mul.f64 	%fd146, %fd145, 0d4010000000000000;
	sub.f64 	%fd147, %fd140, %fd146;
	add.s64 	%rd120, %rd5, %rd118;
	st.global.f64 	[%rd120], %fd147;
	add.s32 	%r157, %r155, %r2;
	mul.wide.u32 	%rd121, %r157, 4;
	add.s64 	%rd122, %rd6, %rd121;
	ld.global.nc.u32 	%r158, [%rd122];
	mul.wide.s32 	%rd123, %r158, 8;
	add.s64 	%rd124, %rd7, %rd123;
	ld.global.f64 	%fd148, [%rd124];
	mul.f64 	%fd149, %fd148, 0d4010000000000000;
	sub.f64 	%fd490, %fd140, %fd149;
	add.s64 	%rd125, %rd5, %rd123;
	st.global.f64 	[%rd125], %fd490;
	add.s32 	%r340, %r157, %r2;
	setp.lt.s32 	%p29, %r340, %r97;
	@%p29 bra 	$L__BB0_41;
	bra.uni 	$L__BB0_54;
$L__BB0_42:
	setp.eq.s32 	%p20, %r19, 0;
	mov.u32 	%r342, %r1;
	@%p20 bra 	$L__BB0_46;
	setp.eq.s32 	%p21, %r19, 1;
	ld.global.nc.u32 	%r139, [%rd9];
	mul.wide.s32 	%rd68, %r139, 8;
	add.s64 	%rd69, %rd7, %rd68;
	ld.global.f64 	%fd105, [%rd69];
	fma.rn.f64 	%fd106, %fd105, 0dC018000000000000, 0d0000000000000000;
	add.f64 	%fd107, %fd106, %fd106;
	div.rn.f64 	%fd490, %fd107, 0d4008000000000000;
	add.s64 	%rd70, %rd5, %rd68;
	st.global.f64 	[%rd70], %fd490;
	mov.u32 	%r342, %r12;
	@%p21 bra 	$L__BB0_46;
	setp.eq.s32 	%p22, %r19, 2;
	ld.global.nc.u32 	%r140, [%rd10];
	mul.wide.s32 	%rd71, %r140, 8;
	add.s64 	%rd72, %rd7, %rd71;
	ld.global.f64 	%fd108, [%rd72];
	fma.rn.f64 	%fd109, %fd108, 0dC018000000000000, 0d0000000000000000;
	add.f64 	%fd110, %fd109, %fd109;
	div.rn.f64 	%fd490, %fd110, 0d4008000000000000;
	add.s64 	%rd73, %rd5, %rd71;
	st.global.f64 	[%rd73], %fd490;
	mov.u32 	%r342, %r20;
	@%p22 bra 	$L__BB0_46;
	ld.global.nc.u32 	%r141, [%rd11];
	mul.wide.s32 	%rd74, %r141, 8;
	add.s64 	%rd75, %rd7, %rd74;
	ld.global.f64 	%fd111, [%rd75];
	fma.rn.f64 	%fd112, %fd111, 0dC018000000000000, 0d0000000000000000;
	add.f64 	%fd113, %fd112, %fd112;
	div.rn.f64 	%fd490, %fd113, 0d4008000000000000;
	add.s64 	%rd76, %rd5, %rd74;
	st.global.f64 	[%rd76], %fd490;
	mov.u32 	%r342, %r21;
$L__BB0_46:
	setp.lt.u32 	%p23, %r13, 3;
	@%p23 bra 	$L__BB0_54;
$L__BB0_47:
	mul.wide.u32 	%rd77, %r342, 4;
	add.s64 	%rd78, %rd6, %rd77;
	ld.global.nc.u32 	%r142, [%rd78];
	mul.wide.s32 	%rd79, %r142, 8;
	add.s64 	%rd80, %rd7, %rd79;
	ld.global.f64 	%fd114, [%rd80];
	mul.f64 	%fd115, %fd114, 0d4018000000000000;
	mov.f64 	%fd116, 0d0000000000000000;
	sub.f64 	%fd117, %fd116, %fd115;
	add.f64 	%fd118, %fd117, %fd117;
	div.rn.f64 	%fd119, %fd118, 0d4008000000000000;
	add.s64 	%rd81, %rd5, %rd79;
	st.global.f64 	[%rd81], %fd119;
	add.s32 	%r143, %r342, %r2;
	mul.wide.u32 	%rd82, %r143, 4;
	add.s64 	%rd83, %rd6, %rd82;
	ld.global.nc.u32 	%r144, [%rd83];
	mul.wide.s32 	%rd84, %r144, 8;
	add.s64 	%rd85, %rd7, %rd84;
	ld.global.f64 	%fd120, [%rd85];
	mul.f64 	%fd121, %fd120, 0d4018000000000000;
	sub.f64 	%fd122, %fd116, %fd121;
	add.f64 	%fd123, %fd122, %fd122;
	div.rn.f64 	%fd124, %fd123, 0d4008000000000000;
	add.s64 	%rd86, %rd5, %rd84;
	st.global.f64 	[%rd86], %fd124;
	add.s32 	%r145, %r143, %r2;
	mul.wide.u32 	%rd87, %r145, 4;
	add.s64 	%rd88, %rd6, %rd87;
	ld.global.nc.u32 	%r146, [%rd88];
	mul.wide.s32 	%rd89, %r146, 8;
	add.s64 	%rd90, %rd7, %rd89;
	ld.global.f64 	%fd125, [%rd90];
	mul.f64 	%fd126, %fd125, 0d4018000000000000;
	sub.f64 	%fd127, %fd116, %fd126;
	add.f64 	%fd128, %fd127, %fd127;
	div.rn.f64 	%fd129, %fd128, 0d4008000000000000;
	add.s64 	%rd91, %rd5, %rd89;
	st.global.f64 	[%rd91], %fd129;
	add.s32 	%r147, %r145, %r2;
	mul.wide.u32 	%rd92, %r147, 4;
	add.s64 	%rd93, %rd6, %rd92;
	ld.global.nc.u32 	%r148, [%rd93];
	mul.wide.s32 	%rd94, %r148, 8;
	add.s64 	%rd95, %rd7, %rd94;
	ld.global.f64 	%fd130, [%rd95];
	mul.f64 	%fd131, %fd130, 0d4018000000000000;
	sub.f64 	%fd132, %fd116, %fd131;
	add.f64 	%fd133, %fd132, %fd132;
	div.rn.f64 	%fd490, %fd133, 0d4008000000000000;
	add.s64 	%rd96, %rd5, %rd94;
	st.global.f64 	[%rd96], %fd490;
	add.s32 	%r342, %r147, %r2;
	setp.lt.s32 	%p24, %r342, %r97;
	@%p24 bra 	$L__BB0_47;
	bra.uni 	$L__BB0_54;
$L__BB0_48:
	setp.eq.s32 	%p30, %r19, 0;
	mov.u32 	%r344, %r1;
	@%p30 bra 	$L__BB0_52;
	setp.eq.s32 	%p31, %r19, 1;
	ld.global.nc.u32 	%r159, [%rd9];
	mul.wide.s32 	%rd126, %r159, 8;
	add.s64 	%rd127, %rd5, %rd126;
	st.global.f64 	[%rd127], %fd490;
	mov.u32 	%r344, %r12;
	@%p31 bra 	$L__BB0_52;
	setp.eq.s32 	%p32, %r19, 2;
	ld.global.nc.u32 	%r160, [%rd10];
	mul.wide.s32 	%rd128, %r160, 8;
	add.s64 	%rd129, %rd5, %rd128;
	st.global.f64 	[%rd129], %fd490;
	mov.u32 	%r344, %r20;
	@%p32 bra 	$L__BB0_52;
	ld.global.nc.u32 	%r161, [%rd11];
	mul.wide.s32 	%rd130, %r161, 8;
	add.s64 	%rd131, %rd5, %rd130;
	st.global.f64 	[%rd131], %fd490;
	mov.u32 	%r344, %r21;
$L__BB0_52:
	setp.lt.u32 	%p33, %r13, 3;
	@%p33 bra 	$L__BB0_54;
$L__BB0_53:
	mul.wide.u32 	%rd132, %r344, 4;
	add.s64 	%rd133, %rd6, %rd132;
	ld.global.nc.u32 	%r162, [%rd133];
	mul.wide.s32 	%rd134, %r162, 8;
	add.s64 	%rd135, %rd5, %rd134;
	st.global.f64 	[%rd135], %fd490;
	add.s32 	%r163, %r344, %r2;
	mul.wide.u32 	%rd136, %r163, 4;
	add.s64 	%rd137, %rd6, %rd136;
	ld.global.nc.u32 	%r164, [%rd137];
	mul.wide.s32 	%rd138, %r164, 8;
	add.s64 	%rd139, %rd5, %rd138;
	st.global.f64 	[%rd139], %fd490;
	add.s32 	%r165, %r163, %r2;
	mul.wide.u32 	%rd140, %r165, 4;
	add.s64 	%rd141, %rd6, %rd140;
	ld.global.nc.u32 	%r166, [%rd141];
	mul.wide.s32 	%rd142, %r166, 8;
	add.s64 	%rd143, %rd5, %rd142;
	st.global.f64 	[%rd143], %fd490;
	add.s32 	%r167, %r165, %r2;
	mul.wide.u32 	%rd144, %r167, 4;
	add.s64 	%rd145, %rd6, %rd144;
	ld.global.nc.u32 	%r168, [%rd145];
	mul.wide.s32 	%rd146, %r168, 8;
	add.s64 	%rd147, %rd5, %rd146;
	st.global.f64 	[%rd147], %fd490;
	add.s32 	%r344, %r167, %r2;
	setp.lt.s32 	%p34, %r344, %r97;
	@%p34 bra 	$L__BB0_53;
$L__BB0_54:
	bar.sync 	0;
	@%p16 bra 	$L__BB0_60;
	setp.eq.s32 	%p48, %r19, 0;
	mov.u32 	%r346, %r1;
	@%p48 bra 	$L__BB0_59;
	setp.eq.s32 	%p49, %r19, 1;
	ld.global.nc.u32 	%r206, [%rd9];
	mul.wide.s32 	%rd238, %r206, 8;
	add.s64 	%rd239, %rd5, %rd238;
	ld.global.f64 	%fd213, [%rd239];
	add.s64 	%rd240, %rd7, %rd238;
	ld.global.f64 	%fd214, [%rd240];
	fma.rn.f64 	%fd215, %fd91, %fd213, %fd214;
	max.f64 	%fd216, %fd215, 0d0000000000000000;
	st.global.f64 	[%rd240], %fd216;
	mov.u32 	%r346, %r12;
	@%p49 bra 	$L__BB0_59;
	setp.eq.s32 	%p50, %r19, 2;
	ld.global.nc.u32 	%r207, [%rd10];
	mul.wide.s32 	%rd241, %r207, 8;
	add.s64 	%rd242, %rd5, %rd241;
	ld.global.f64 	%fd217, [%rd242];
	add.s64 	%rd243, %rd7, %rd241;
	ld.global.f64 	%fd218, [%rd243];
	fma.rn.f64 	%fd219, %fd91, %fd217, %fd218;
	max.f64 	%fd220, %fd219, 0d0000000000000000;
	st.global.f64 	[%rd243], %fd220;
	mov.u32 	%r346, %r20;
	@%p50 bra 	$L__BB0_59;
	ld.global.nc.u32 	%r208, [%rd11];
	mul.wide.s32 	%rd244, %r208, 8;
	add.s64 	%rd245, %rd5, %rd244;
	ld.global.f64 	%fd221, [%rd245];
	add.s64 	%rd246, %rd7, %rd244;
	ld.global.f64 	%fd222, [%rd246];
	fma.rn.f64 	%fd223, %fd91, %fd221, %fd222;
	max.f64 	%fd224, %fd223, 0d0000000000000000;
	st.global.f64 	[%rd246], %fd224;
	mov.u32 	%r346, %r21;
$L__BB0_59:
	setp.lt.u32 	%p51, %r13, 3;
	@%p51 bra 	$L__BB0_60;
	bra.uni 	$L__BB0_131;
$L__BB0_60:
	setp.ge.s32 	%p53, %r1, %r98;
	@%p53 bra 	$L__BB0_67;
	and.b32  	%r49, %r14, 3;
	setp.eq.s32 	%p54, %r49, 3;
	mov.u32 	%r347, %r1;
	@%p54 bra 	$L__BB0_65;
	setp.eq.s32 	%p55, %r49, 0;
	ld.global.nc.u32 	%r216, [%rd12];
	ld.global.nc.u32 	%r217, [%rd13];
	mul.wide.s32 	%rd267, %r217, 8;
	add.s64 	%rd268, %rd5, %rd267;
	ld.global.f64 	%fd241, [%rd268];
	mul.wide.s32 	%rd269, %r216, 8;
	add.s64 	%rd270, %rd7, %rd269;
	ld.global.f64 	%fd242, [%rd270];
	fma.rn.f64 	%fd243, %fd91, %fd241, %fd242;
	max.f64 	%fd244, %fd243, 0d0000000000000000;
	st.global.f64 	[%rd270], %fd244;
	mov.u32 	%r347, %r12;
	@%p55 bra 	$L__BB0_65;
	setp.eq.s32 	%p56, %r49, 1;
	ld.global.nc.u32 	%r218, [%rd14];
	ld.global.nc.u32 	%r219, [%rd15];
	mul.wide.s32 	%rd271, %r219, 8;
	add.s64 	%rd272, %rd5, %rd271;
	ld.global.f64 	%fd245, [%rd272];
	mul.wide.s32 	%rd273, %r218, 8;
	add.s64 	%rd274, %rd7, %rd273;
	ld.global.f64 	%fd246, [%rd274];
	fma.rn.f64 	%fd247, %fd91, %fd245, %fd246;
	max.f64 	%fd248, %fd247, 0d0000000000000000;
	st.global.f64 	[%rd274], %fd248;
	mov.u32 	%r347, %r20;
	@%p56 bra 	$L__BB0_65;
	mul.wide.s32 	%rd275, %r2, 4;
	add.s64 	%rd276, %rd14, %rd275;
	ld.global.nc.u32 	%r220, [%rd276];
	add.s64 	%rd277, %rd15, %rd275;
	ld.global.nc.u32 	%r221, [%rd277];
	mul.wide.s32 	%rd278, %r221, 8;
	add.s64 	%rd279, %rd5, %rd278;
	ld.global.f64 	%fd249, [%rd279];
	mul.wide.s32 	%rd280, %r220, 8;
	add.s64 	%rd281, %rd7, %rd280;
	ld.global.f64 	%fd250, [%rd281];
	fma.rn.f64 	%fd251, %fd91, %fd249, %fd250;
	max.f64 	%fd252, %fd251, 0d0000000000000000;
	st.global.f64 	[%rd281], %fd252;
	mov.u32 	%r347, %r21;
$L__BB0_65:
	setp.lt.u32 	%p57, %r14, 3;
	@%p57 bra 	$L__BB0_67;
$L__BB0_66:
	mul.wide.u32 	%rd282, %r347, 4;
	add.s64 	%rd283, %rd4, %rd282;
	ld.global.nc.u32 	%r222, [%rd283];
	add.s64 	%rd284, %rd3, %rd282;
	ld.global.nc.u32 	%r223, [%rd284];
	mul.wide.s32 	%rd285, %r223, 8;
	add.s64 	%rd286, %rd5, %rd285;
	ld.global.f64 	%fd253, [%rd286];
	mul.wide.s32 	%rd287, %r222, 8;
	add.s64 	%rd288, %rd7, %rd287;
	ld.global.f64 	%fd254, [%rd288];
	fma.rn.f64 	%fd255, %fd91, %fd253, %fd254;
	max.f64 	%fd256, %fd255, 0d0000000000000000;
	st.global.f64 	[%rd288], %fd256;
	add.s32 	%r224, %r347, %r2;
	mul.wide.u32 	%rd289, %r224, 4;
	add.s64 	%rd290, %rd4, %rd289;
	ld.global.nc.u32 	%r225, [%rd290];
	add.s64 	%rd291, %rd3, %rd289;
	ld.global.nc.u32 	%r226, [%rd291];
	mul.wide.s32 	%rd292, %r226, 8;
	add.s64 	%rd293, %rd5, %rd292;
	ld.global.f64 	%fd257, [%rd293];
	mul.wide.s32 	%rd294, %r225, 8;
	add.s64 	%rd295, %rd7, %rd294;
	ld.global.f64 	%fd258, [%rd295];
	fma.rn.f64 	%fd259, %fd91, %fd257, %fd258;
	max.f64 	%fd260, %fd259, 0d0000000000000000;
	st.global.f64 	[%rd295], %fd260;
	add.s32 	%r227, %r224, %r2;
	mul.wide.u32 	%rd296, %r227, 4;
	add.s64 	%rd297, %rd4, %rd296;
	ld.global.nc.u32 	%r228, [%rd297];
	add.s64 	%rd298, %rd3, %rd296;
	ld.global.nc.u32 	%r229, [%rd298];
	mul.wide.s32 	%rd299, %r229, 8;
	add.s64 	%rd300, %rd5, %rd299;
	ld.global.f64 	%fd261, [%rd300];
	mul.wide.s32 	%rd301, %r228, 8;
	add.s64 	%rd302, %rd7, %rd301;
	ld.global.f64 	%fd262, [%rd302];
	fma.rn.f64 	%fd263, %fd91, %fd261, %fd262;
	max.f64 	%fd264, %fd263, 0d0000000000000000;
	st.global.f64 	[%rd302], %fd264;
	add.s32 	%r230, %r227, %r2;
	mul.wide.u32 	%rd303, %r230, 4;
	add.s64 	%rd304, %rd4, %rd303;
	ld.global.nc.u32 	%r231, [%rd304];
	add.s64 	%rd305, %rd3, %rd303;
	ld.global.nc.u32 	%r232, [%rd305];
	mul.wide.s32 	%rd306, %r232, 8;
	add.s64 	%rd307, %rd5, %rd306;
	ld.global.f64 	%fd265, [%rd307];
	mul.wide.s32 	%rd308, %r231, 8;
	add.s64 	%rd309, %rd7, %rd308;
	ld.global.f64 	%fd266, [%rd309];
	fma.rn.f64 	%fd267, %fd91, %fd265, %fd266;
	max.f64 	%fd268, %fd267, 0d0000000000000000;
	st.global.f64 	[%rd309], %fd268;
	add.s32 	%r347, %r230, %r2;
	setp.lt.s32 	%p58, %r347, %r98;
	@%p58 bra 	$L__BB0_66;
$L__BB0_67:
	setp.ne.s16 	%p59, %rs1, 0;
	bar.sync 	0;
	setp.lt.u32 	%p60, %r334, 5;
	and.pred  	%p1, %p59, %p60;
	not.pred 	%p61, %p1;
	@%p61 bra 	$L__BB0_70;
	setp.ne.s32 	%p63, %r1, 0;
	@%p63 bra 	$L__BB0_126;
	st.local.u32 	[%rd8], %r334;
	mov.u64 	%rd310, $str$4;
	cvta.global.u64 	%rd311, %rd310;
	add.u64 	%rd312, %SP, 0;
	{ // callseq 4, 0
	.param .b64 param0;
	st.param.b64 	[param0], %rd311;
	.param .b64 param1;
	st.param.b64 	[param1], %rd312;
	.param .b32 retval0;
	call.uni (retval0), 
	vprintf, 
	(
	param0, 
	param1
	);
	ld.param.b32 	%r233, [retval0];
	} // callseq 4
	mov.u64 	%rd313, $str$5;
	cvta.global.u64 	%rd314, %rd313;
	{ // callseq 5, 0
	.param .b64 param0;
	st.param.b64 	[param0], %rd314;
	.param .b64 param1;
	st.param.b64 	[param1], 0;
	.param .b32 retval0;
	call.uni (retval0), 
	vprintf, 
	(
	param0, 
	param1
	);
	ld.param.b32 	%r235, [retval0];
	} // callseq 5
	ld.global.nc.u32 	%r237, [%rd6];
	mul.wide.s32 	%rd315, %r237, 8;
	add.s64 	%rd316, %rd7, %rd315;
	ld.global.f64 	%fd269, [%rd316];
	ld.global.nc.u32 	%r238, [%rd6+4];
	mul.wide.s32 	%rd317, %r238, 8;
	add.s64 	%rd318, %rd7, %rd317;
	ld.global.f64 	%fd270, [%rd318];
	ld.global.nc.u32 	%r239, [%rd6+8];
	mul.wide.s32 	%rd319, %r239, 8;
	add.s64 	%rd320, %rd7, %rd319;
	ld.global.f64 	%fd271, [%rd320];
	st.local.f64 	[%rd8], %fd269;
	st.local.f64 	[%rd8+8], %fd270;
	st.local.f64 	[%rd8+16], %fd271;
	mov.u64 	%rd321, $str$6;
	cvta.global.u64 	%rd322, %rd321;
	{ // callseq 6, 0
	.param .b64 param0;
	st.param.b64 	[param0], %rd322;
	.param .b64 param1;
	st.param.b64 	[param1], %rd312;
	.param .b32 retval0;
	call.uni (retval0), 
	vprintf, 
	(
	param0, 
	param1
	);
	ld.param.b32 	%r240, [retval0];
	} // callseq 6
	add.s64 	%rd323, %rd5, %rd315;
	ld.global.f64 	%fd272, [%rd323];
	add.s64 	%rd324, %rd5, %rd317;
	ld.global.f64 	%fd273, [%rd324];
	add.s64 	%rd325, %rd5, %rd319;
	ld.global.f64 	%fd274, [%rd325];
	st.local.f64 	[%rd8], %fd272;
	st.local.f64 	[%rd8+8], %fd273;
	st.local.f64 	[%rd8+16], %fd274;
	mov.u64 	%rd326, $str$7;
	cvta.global.u64 	%rd327, %rd326;
	{ // callseq 7, 0
	.param .b64 param0;
	st.param.b64 	[param0], %rd327;
	.param .b64 param1;
	st.param.b64 	[param1], %rd312;
	.param .b32 retval0;
	call.uni (retval0), 
	vprintf, 
	(
	param0, 
	param1
	);
	ld.param.b32 	%r242, [retval0];
	} // callseq 7
	bra.uni 	$L__BB0_71;
$L__BB0_70:
	setp.ne.s32 	%p62, %r1, 0;
	@%p62 bra 	$L__BB0_126;
$L__BB0_71:
	setp.lt.s32 	%p64, %r97, 1;
	mov.f64 	%fd498, 0d0000000000000000;
	@%p64 bra 	$L__BB0_85;
	setp.lt.u32 	%p65, %r97, 16;
	mov.f64 	%fd498, 0d0000000000000000;
	mov.b32 	%r352, 0;
	@%p65 bra 	$L__BB0_75;
	mov.f64 	%fd498, 0d0000000000000000;
	mov.b32 	%r350, 0;
$L__BB0_74:
	.pragma "nounroll";
	mul.wide.u32 	%rd328, %r350, 4;
	add.s64 	%rd329, %rd6, %rd328;
	ld.global.nc.u32 	%r246, [%rd329];
	mul.wide.s32 	%rd330, %r246, 8;
	add.s64 	%rd331, %rd7, %rd330;
	ld.global.f64 	%fd279, [%rd331];
	setp.gt.f64 	%p66, %fd279, 0d0000000000000000;
	add.f64 	%fd280, %fd498, %fd279;
	selp.f64 	%fd281, %fd280, %fd498, %p66;
	ld.global.nc.u32 	%r247, [%rd329+4];
	mul.wide.s32 	%rd332, %r247, 8;
	add.s64 	%rd333, %rd7, %rd332;
	ld.global.f64 	%fd282, [%rd333];
	setp.gt.f64 	%p67, %fd282, 0d0000000000000000;
	add.f64 	%fd283, %fd281, %fd282;
	selp.f64 	%fd284, %fd283, %fd281, %p67;
	ld.global.nc.u32 	%r248, [%rd329+8];
	mul.wide.s32 	%rd334, %r248, 8;
	add.s64 	%rd335, %rd7, %rd334;
	ld.global.f64 	%fd285, [%rd335];
	setp.gt.f64 	%p68, %fd285, 0d0000000000000000;
	add.f64 	%fd286, %fd284, %fd285;
	selp.f64 	%fd287, %fd286, %fd284, %p68;
	ld.global.nc.u32 	%r249, [%rd329+12];
	mul.wide.s32 	%rd336, %r249, 8;
	add.s64 	%rd337, %rd7, %rd336;
	ld.global.f64 	%fd288, [%rd337];
	setp.gt.f64 	%p69, %fd288, 0d0000000000000000;
	add.f64 	%fd289, %fd287, %fd288;
	selp.f64 	%fd290, %fd289, %fd287, %p69;
	ld.global.nc.u32 	%r250, [%rd329+16];
	mul.wide.s32 	%rd338, %r250, 8;
	add.s64 	%rd339, %rd7, %rd338;
	ld.global.f64 	%fd291, [%rd339];
	setp.gt.f64 	%p70, %fd291, 0d0000000000000000;
	add.f64 	%fd292, %fd290, %fd291;
	selp.f64 	%fd293, %fd292, %fd290, %p70;
	ld.global.nc.u32 	%r251, [%rd329+20];
	mul.wide.s32 	%rd340, %r251, 8;
	add.s64 	%rd341, %rd7, %rd340;
	ld.global.f64 	%fd294, [%rd341];
	setp.gt.f64 	%p71, %fd294, 0d0000000000000000;
	add.f64 	%fd295, %fd293, %fd294;
	selp.f64 	%fd296, %fd295, %fd293, %p71;
	ld.global.nc.u32 	%r252, [%rd329+24];
	mul.wide.s32 	%rd342, %r252, 8;
	add.s64 	%rd343, %rd7, %rd342;
	ld.global.f64 	%fd297, [%rd343];
	setp.gt.f64 	%p72, %fd297, 0d0000000000000000;
	add.f64 	%fd298, %fd296, %fd297;
	selp.f64 	%fd299, %fd298, %fd296, %p72;
	ld.global.nc.u32 	%r253, [%rd329+28];
	mul.wide.s32 	%rd344, %r253, 8;
	add.s64 	%rd345, %rd7, %rd344;
	ld.global.f64 	%fd300, [%rd345];
	setp.gt.f64 	%p73, %fd300, 0d0000000000000000;
	add.f64 	%fd301, %fd299, %fd300;
	selp.f64 	%fd302, %fd301, %fd299, %p73;
	ld.global.nc.u32 	%r254, [%rd329+32];
	mul.wide.s32 	%rd346, %r254, 8;
	add.s64 	%rd347, %rd7, %rd346;
	ld.global.f64 	%fd303, [%rd347];
	setp.gt.f64 	%p74, %fd303, 0d0000000000000000;
	add.f64 	%fd304, %fd302, %fd303;
	selp.f64 	%fd305, %fd304, %fd302, %p74;
	ld.global.nc.u32 	%r255, [%rd329+36];
	mul.wide.s32 	%rd348, %r255, 8;
	add.s64 	%rd349, %rd7, %rd348;
	ld.global.f64 	%fd306, [%rd349];
	setp.gt.f64 	%p75, %fd306, 0d0000000000000000;
	add.f64 	%fd307, %fd305, %fd306;
	selp.f64 	%fd308, %fd307, %fd305, %p75;
	ld.global.nc.u32 	%r256, [%rd329+40];
	mul.wide.s32 	%rd350, %r256, 8;
	add.s64 	%rd351, %rd7, %rd350;
	ld.global.f64 	%fd309, [%rd351];
	setp.gt.f64 	%p76, %fd309, 0d0000000000000000;
	add.f64 	%fd310, %fd308, %fd309;
	selp.f64 	%fd311, %fd310, %fd308, %p76;
	ld.global.nc.u32 	%r257, [%rd329+44];
	mul.wide.s32 	%rd352, %r257, 8;
	add.s64 	%rd353, %rd7, %rd352;
	ld.global.f64 	%fd312, [%rd353];
	setp.gt.f64 	%p77, %fd312, 0d0000000000000000;
	add.f64 	%fd313, %fd311, %fd312;
	selp.f64 	%fd314, %fd313, %fd311, %p77;
	ld.global.nc.u32 	%r258, [%rd329+48];
	mul.wide.s32 	%rd354, %r258, 8;
	add.s64 	%rd355, %rd7, %rd354;
	ld.global.f64 	%fd315, [%rd355];
	setp.gt.f64 	%p78, %fd315, 0d0000000000000000;
	add.f64 	%fd316, %fd314, %fd315;
	selp.f64 	%fd317, %fd316, %fd314, %p78;
	ld.global.nc.u32 	%r259, [%rd329+52];
	mul.wide.s32 	%rd356, %r259, 8;
	add.s64 	%rd357, %rd7, %rd356;
	ld.global.f64 	%fd318, [%rd357];
	setp.gt.f64 	%p79, %fd318, 0d0000000000000000;
	add.f64 	%fd319, %fd317, %fd318;
	selp.f64 	%fd320, %fd319, %fd317, %p79;
	ld.global.nc.u32 	%r260, [%rd329+56];
	mul.wide.s32 	%rd358, %r260, 8;
	add.s64 	%rd359, %rd7, %rd358;
	ld.global.f64 	%fd321, [%rd359];
	setp.gt.f64 	%p80, %fd321, 0d0000000000000000;
	add.f64 	%fd322, %fd320, %fd321;
	selp.f64 	%fd323, %fd322, %fd320, %p80;
	ld.global.nc.u32 	%r261, [%rd329+60];
	mul.wide.s32 	%rd360, %r261, 8;
	add.s64 	%rd361, %rd7, %rd360;
	ld.global.f64 	%fd324, [%rd361];
	setp.gt.f64 	%p81, %fd324, 0d0000000000000000;
	add.f64 	%fd325, %fd323, %fd324;
	selp.f64 	%fd498, %fd325, %fd323, %p81;
	add.s32 	%r350, %r350, 16;
	and.b32  	%r352, %r97, 2147483632;
	setp.ne.s32 	%p82, %r350, %r352;
	@%p82 bra 	$L__BB0_74;
$L__BB0_75:
	setp.eq.s32 	%p83, %r15, 0;
	@%p83 bra 	$L__BB0_85;
	add.s32 	%r262, %r15, -1;
	setp.lt.u32 	%p84, %r262, 7;
	@%p84 bra 	$L__BB0_78;
	mul.wide.u32 	%rd362, %r352, 4;
	add.s64 	%rd363, %rd6, %rd362;
	ld.global.nc.u32 	%r263, [%rd363];
	mul.wide.s32 	%rd364, %r263, 8;
	add.s64 	%rd365, %rd7, %rd364;
	ld.global.f64 	%fd327, [%rd365];
	setp.gt.f64 	%p85, %fd327, 0d0000000000000000;
	add.f64 	%fd328, %fd498, %fd327;
	selp.f64 	%fd329, %fd328, %fd498, %p85;
	ld.global.nc.u32 	%r264, [%rd363+4];
	mul.wide.s32 	%rd366, %r264, 8;
	add.s64 	%rd367, %rd7, %rd366;
	ld.global.f64 	%fd330, [%rd367];
	setp.gt.f64 	%p86, %fd330, 0d0000000000000000;
	add.f64 	%fd331, %fd329, %fd330;
	selp.f64 	%fd332, %fd331, %fd329, %p86;
	ld.global.nc.u32 	%r265, [%rd363+8];
	mul.wide.s32 	%rd368, %r265, 8;
	add.s64 	%rd369, %rd7, %rd368;
	ld.global.f64 	%fd333, [%rd369];
	setp.gt.f64 	%p87, %fd333, 0d0000000000000000;
	add.f64 	%fd334, %fd332, %fd333;
	selp.f64 	%fd335, %fd334, %fd332, %p87;
	ld.global.nc.u32 	%r266, [%rd363+12];
	mul.wide.s32 	%rd370, %r266, 8;
	add.s64 	%rd371, %rd7, %rd370;
	ld.global.f64 	%fd336, [%rd371];
	setp.gt.f64 	%p88, %fd336, 0d0000000000000000;
	add.f64 	%fd337, %fd335, %fd336;
	selp.f64 	%fd338, %fd337, %fd335, %p88;
	ld.global.nc.u32 	%r267, [%rd363+16];
	mul.wide.s32 	%rd372, %r267, 8;
	add.s64 	%rd373, %rd7, %rd372;
	ld.global.f64 	%fd339, [%rd373];
	setp.gt.f64 	%p89, %fd339, 0d0000000000000000;
	add.f64 	%fd340, %fd338, %fd339;
	selp.f64 	%fd341, %fd340, %fd338, %p89;
	ld.global.nc.u32 	%r268, [%rd363+20];
	mul.wide.s32 	%rd374, %r268, 8;
	add.s64 	%rd375, %rd7, %rd374;
	ld.global.f64 	%fd342, [%rd375];
	setp.gt.f64 	%p90, %fd342, 0d0000000000000000;
	add.f64 	%fd343, %fd341, %fd342;
	selp.f64 	%fd344, %fd343, %fd341, %p90;
	ld.global.nc.u32 	%r269, [%rd363+24];
	mul.wide.s32 	%rd376, %r269, 8;
	add.s64 	%rd377, %rd7, %rd376;
	ld.global.f64 	%fd345, [%rd377];
	setp.gt.f64 	%p91, %fd345, 0d0000000000000000;
	add.f64 	%fd346, %fd344, %fd345;
	selp.f64 	%fd347, %fd346, %fd344, %p91;
	ld.global.nc.u32 	%r270, [%rd363+28];
	mul.wide.s32 	%rd378, %r270, 8;
	add.s64 	%rd379, %rd7, %rd378;
	ld.global.f64 	%fd348, [%rd379];
	setp.gt.f64 	%p92, %fd348, 0d0000000000000000;
	add.f64 	%fd349, %fd347, %fd348;
	selp.f64 	%fd498, %fd349, %fd347, %p92;
	add.s32 	%r352, %r352, 8;
$L__BB0_78:
	setp.eq.s32 	%p93, %r16, 0;
	@%p93 bra 	$L__BB0_85;
	add.s32 	%r271, %r16, -1;
	setp.lt.u32 	%p94, %r271, 3;
	@%p94 bra 	$L__BB0_81;
	mul.wide.u32 	%rd380, %r352, 4;
	add.s64 	%rd381, %rd6, %rd380;
	ld.global.nc.u32 	%r272, [%rd381];
	mul.wide.s32 	%rd382, %r272, 8;
	add.s64 	%rd383, %rd7, %rd382;
	ld.global.f64 	%fd351, [%rd383];
	setp.gt.f64 	%p95, %fd351, 0d0000000000000000;
	add.f64 	%fd352, %fd498, %fd351;
	selp.f64 	%fd353, %fd352, %fd498, %p95;
	ld.global.nc.u32 	%r273, [%rd381+4];
	mul.wide.s32 	%rd384, %r273, 8;
	add.s64 	%rd385, %rd7, %rd384;
	ld.global.f64 	%fd354, [%rd385];
	setp.gt.f64 	%p96, %fd354, 0d0000000000000000;
	add.f64 	%fd355, %fd353, %fd354;
	selp.f64 	%fd356, %fd355, %fd353, %p96;
	ld.global.nc.u32 	%r274, [%rd381+8];
	mul.wide.s32 	%rd386, %r274, 8;
	add.s64 	%rd387, %rd7, %rd386;
	ld.global.f64 	%fd357, [%rd387];
	setp.gt.f64 	%p97, %fd357, 0d0000000000000000;
	add.f64 	%fd358, %fd356, %fd357;
	selp.f64 	%fd359, %fd358, %fd356, %p97;
	ld.global.nc.u32 	%r275, [%rd381+12];
	mul.wide.s32 	%rd388, %r275, 8;
	add.s64 	%rd389, %rd7, %rd388;
	ld.global.f64 	%fd360, [%rd389];
	setp.gt.f64 	%p98, %fd360, 0d0000000000000000;
	add.f64 	%fd361, %fd359, %fd360;
	selp.f64 	%fd498, %fd361, %fd359, %p98;
	add.s32 	%r352, %r352, 4;
$L__BB0_81:
	setp.eq.s32 	%p99, %r24, 0;
	@%p99 bra 	$L__BB0_85;
	setp.eq.s32 	%p100, %r24, 1;
	mul.wide.u32 	%rd390, %r352, 4;
	add.s64 	%rd20, %rd6, %rd390;
	ld.global.nc.u32 	%r276, [%rd20];
	mul.wide.s32 	%rd391, %r276, 8;
	add.s64 	%rd392, %rd7, %rd391;
	ld.global.f64 	%fd362, [%rd392];
	setp.gt.f64 	%p101, %fd362, 0d0000000000000000;
	add.f64 	%fd363, %fd498, %fd362;
	selp.f64 	%fd498, %fd363, %fd498, %p101;
	@%p100 bra 	$L__BB0_85;
	setp.eq.s32 	%p102, %r24, 2;
	ld.global.nc.u32 	%r277, [%rd20+4];
	mul.wide.s32 	%rd393, %r277, 8;
	add.s64 	%rd394, %rd7, %rd393;
	ld.global.f64 	%fd364, [%rd394];
	setp.gt.f64 	%p103, %fd364, 0d0000000000000000;
	add.f64 	%fd365, %fd498, %fd364;
	selp.f64 	%fd498, %fd365, %fd498, %p103;
	@%p102 bra 	$L__BB0_85;
	ld.global.nc.u32 	%r278, [%rd20+8];
	mul.wide.s32 	%rd395, %r278, 8;
	add.s64 	%rd396, %rd7, %rd395;
	ld.global.f64 	%fd366, [%rd396];
	setp.gt.f64 	%p104, %fd366, 0d0000000000000000;
	add.f64 	%fd367, %fd498, %fd366;
	selp.f64 	%fd498, %fd367, %fd498, %p104;
$L__BB0_85:
	setp.le.f64 	%p105, %fd498, 0d0000000000000000;
	mov.f64 	%fd514, 0d0000000000000000;
	@%p105 bra 	$L__BB0_120;
	mov.f64 	%fd513, 0d0000000000000000;
	@%p64 bra 	$L__BB0_119;
	setp.eq.s32 	%p107, %r97, 1;
	mov.f64 	%fd513, 0d0000000000000000;
	mov.b64 	%rd419, 0;
	@%p107 bra 	$L__BB0_109;
	mov.f64 	%fd513, 0d0000000000000000;
	mov.b32 	%r354, 0;
$L__BB0_89:
	mul.wide.u32 	%rd398, %r354, 4;
	add.s64 	%rd21, %rd6, %rd398;
	ld.global.nc.u32 	%r280, [%rd21];
	mul.wide.s32 	%rd399, %r280, 8;
	add.s64 	%rd400, %rd7, %rd399;
	ld.global.f64 	%fd49, [%rd400];
	setp.leu.f64 	%p108, %fd49, 0d0000000000000000;
	@%p108 bra 	$L__BB0_98;
	div.rn.f64 	%fd50, %fd49, %fd498;
	{
	.reg .b32 %temp; 
	mov.b64 	{%temp, %r355}, %fd50;
	}
	{
	.reg .b32 %temp; 
	mov.b64 	{%r356, %temp}, %fd50;
	}
	setp.gt.s32 	%p109, %r355, 1048575;
	mov.b32 	%r357, -1023;
	mov.f64 	%fd500, %fd50;
	@%p109 bra 	$L__BB0_92;
	mul.f64 	%fd500, %fd50, 0d4350000000000000;
	{
	.reg .b32 %temp; 
	mov.b64 	{%temp, %r355}, %fd500;
	}
	{
	.reg .b32 %temp; 
	mov.b64 	{%r356, %temp}, %fd500;
	}
	mov.b32 	%r357, -1077;
$L__BB0_92:
	add.s32 	%r283, %r355, -1;
	setp.gt.u32 	%p110, %r283, 2146435070;
	@%p110 bra 	$L__BB0_96;
	shr.u32 	%r286, %r355, 20;
	add.s32 	%r358, %r357, %r286;
	and.b32  	%r287, %r355, 1048575;
	or.b32  	%r288, %r287, 1072693248;
	mov.b64 	%fd501, {%r356, %r288};
	setp.lt.u32 	%p112, %r288, 1073127583;
	@%p112 bra 	$L__BB0_95;
	{
	.reg .b32 %temp; 
	mov.b64 	{%r289, %temp}, %fd501;
	}
	{
	.reg .b32 %temp; 
	mov.b64 	{%temp, %r290}, %fd501;
	}
	add.s32 	%r291, %r290, -1048576;
	mov.b64 	%fd501, {%r289, %r291};
	add.s32 	%r358, %r358, 1;
$L__BB0_95:
	add.f64 	%fd374, %fd501, 0dBFF0000000000000;
	add.f64 	%fd375, %fd501, 0d3FF0000000000000;
	rcp.approx.ftz.f64 	%fd376, %fd375;
	neg.f64 	%fd377, %fd375;
	fma.rn.f64 	%fd378, %fd377, %fd376, 0d3FF0000000000000;
	fma.rn.f64 	%fd379, %fd378, %fd378, %fd378;
	fma.rn.f64 	%fd380, %fd379, %fd376, %fd376;
	mul.f64 	%fd381, %fd374, %fd380;
	fma.rn.f64 	%fd382, %fd374, %fd380, %fd381;
	mul.f64 	%fd383, %fd382, %fd382;
	fma.rn.f64 	%fd384, %fd383, 0d3EB1380B3AE80F1E, 0d3ED0EE258B7A8B04;
	fma.rn.f64 	%fd385, %fd384, %fd383, 0d3EF3B2669F02676F;
	fma.rn.f64 	%fd386, %fd385, %fd383, 0d3F1745CBA9AB0956;
	fma.rn.f64 	%fd387, %fd386, %fd383, 0d3F3C71C72D1B5154;
	fma.rn.f64 	%fd388, %fd387, %fd383, 0d3F624924923BE72D;
	fma.rn.f64 	%fd389, %fd388, %fd383, 0d3F8999999999A3C4;
	fma.rn.f64 	%fd390, %fd389, %fd383, 0d3FB5555555555554;
	sub.f64 	%fd391, %fd374, %fd382;
	add.f64 	%fd392, %fd391, %fd391;
	neg.f64 	%fd393, %fd382;
	fma.rn.f64 	%fd394, %fd393, %fd374, %fd392;
	mul.f64 	%fd395, %fd380, %fd394;
	mul.f64 	%fd396, %fd383, %fd390;
	fma.rn.f64 	%fd397, %fd396, %fd382, %fd395;
	xor.b32  	%r292, %r358, -2147483648;
	mov.b32 	%r293, 1127219200;
	mov.b64 	%fd398, {%r292, %r293};
	sub.f64 	%fd399, %fd398, %fd1;
	fma.rn.f64 	%fd400, %fd399, 0d3FE62E42FEFA39EF, %fd382;
	fma.rn.f64 	%fd401, %fd399, 0dBFE62E42FEFA39EF, %fd400;
	sub.f64 	%fd402, %fd401, %fd382;
	sub.f64 	%fd403, %fd397, %fd402;
	fma.rn.f64 	%fd404, %fd399, 0d3C7ABC9E3B39803F, %fd403;
	add.f64 	%fd502, %fd400, %fd404;
	bra.uni 	$L__BB0_97;
$L__BB0_96:
	fma.rn.f64 	%fd373, %fd500, 0d7FF0000000000000, 0d7FF0000000000000;
	{
	.reg .b32 %temp; 
	mov.b64 	{%temp, %r284}, %fd500;
	}
	and.b32  	%r285, %r284, 2147483647;
	setp.eq.s32 	%p111, %r285, 0;
	selp.f64 	%fd502, 0dFFF0000000000000, %fd373, %p111;
$L__BB0_97:
	mul.f64 	%fd405, %fd50, %fd502;
	sub.f64 	%fd513, %fd513, %fd405;
$L__BB0_98:
	ld.global.nc.u32 	%r294, [%rd21+4];
	mul.wide.s32 	%rd401, %r294, 8;
	add.s64 	%rd402, %rd7, %rd401;
	ld.global.f64 	%fd61, [%rd402];
	setp.leu.f64 	%p113, %fd61, 0d0000000000000000;
	@%p113 bra 	$L__BB0_107;
	div.rn.f64 	%fd62, %fd61, %fd498;
	{
	.reg .b32 %temp; 
	mov.b64 	{%temp, %r359}, %fd62;
	}
	{
	.reg .b32 %temp; 
	mov.b64 	{%r360, %temp}, %fd62;
	}
	setp.gt.s32 	%p114, %r359, 1048575;
	mov.b32 	%r361, -1023;
	mov.f64 	%fd504, %fd62;
	@%p114 bra 	$L__BB0_101;
	mul.f64 	%fd504, %fd62, 0d4350000000000000;
	{
	.reg .b32 %temp; 
	mov.b64 	{%temp, %r359}, %fd504;
	}
	{
	.reg .b32 %temp; 
	mov.b64 	{%r360, %temp}, %fd504;
	}
	mov.b32 	%r361, -1077;
$L__BB0_101:
	add.s32 	%r297, %r359, -1;
	setp.lt.u32 	%p115, %r297, 2146435071;
	@%p115 bra 	$L__BB0_103;
	fma.rn.f64 	%fd406, %fd504, 0d7FF0000000000000, 0d7FF0000000000000;
	{
	.reg .b32 %temp; 
	mov.b64 	{%temp, %r298}, %fd504;
	}
	and.b32  	%r299, %r298, 2147483647;
	setp.eq.s32 	%p116, %r299, 0;
	selp.f64 	%fd506, 0dFFF0000000000000, %fd406, %p116;
	bra.uni 	$L__BB0_106;
$L__BB0_103:
	shr.u32 	%r300, %r359, 20;
	add.s32 	%r362, %r361, %r300;
	and.b32  	%r301, %r359, 1048575;
	or.b32  	%r302, %r301, 1072693248;
	mov.b64 	%fd505, {%r360, %r302};
	setp.lt.u32 	%p117, %r302, 1073127583;
	@%p117 bra 	$L__BB0_105;
	{
	.reg .b32 %temp; 
	mov.b64 	{%r303, %temp}, %fd505;
	}
	{
	.reg .b32 %temp; 
	mov.b64 	{%temp, %r304}, %fd505;
	}
	add.s32 	%r305, %r304, -1048576;
	mov.b64 	%fd505, {%r303, %r305};
	add.s32 	%r362, %r362, 1;
$L__BB0_105:
	add.f64 	%fd407, %fd505, 0dBFF0000000000000;
	add.f64 	%fd408, %fd505, 0d3FF0000000000000;
	rcp.approx.ftz.f64 	%fd409, %fd408;
	neg.f64 	%fd410, %fd408;
	fma.rn.f64 	%fd411, %fd410, %fd409, 0d3FF0000000000000;
	fma.rn.f64 	%fd412, %fd411, %fd411, %fd411;
	fma.rn.f64 	%fd413, %fd412, %fd409, %fd409;
	mul.f64 	%fd414, %fd407, %fd413;
	fma.rn.f64 	%fd415, %fd407, %fd413, %fd414;
	mul.f64 	%fd416, %fd415, %fd415;
	fma.rn.f64 	%fd417, %fd416, 0d3EB1380B3AE80F1E, 0d3ED0EE258B7A8B04;
	fma.rn.f64 	%fd418, %fd417, %fd416, 0d3EF3B2669F02676F;
	fma.rn.f64 	%fd419, %fd418, %fd416, 0d3F1745CBA9AB0956;
	fma.rn.f64 	%fd420, %fd419, %fd416, 0d3F3C71C72D1B5154;
	fma.rn.f64 	%fd421, %fd420, %fd416, 0d3F624924923BE72D;
	fma.rn.f64 	%fd422, %fd421, %fd416, 0d3F8999999999A3C4;
	fma.rn.f64 	%fd423, %fd422, %fd416, 0d3FB5555555555554;
	sub.f64 	%fd424, %fd407, %fd415;
	add.f64 	%fd425, %fd424, %fd424;
	neg.f64 	%fd426, %fd415;
	fma.rn.f64 	%fd427, %fd426, %fd407, %fd425;
	mul.f64 	%fd428, %fd413, %fd427;
	mul.f64 	%fd429, %fd416, %fd423;
	fma.rn.f64 	%fd430, %fd429, %fd415, %fd428;
	xor.b32  	%r306, %r362, -2147483648;
	mov.b32 	%r307, 1127219200;
	mov.b64 	%fd431, {%r306, %r307};
	sub.f64 	%fd432, %fd431, %fd1;
	fma.rn.f64 	%fd433, %fd432, 0d3FE62E42FEFA39EF, %fd415;
	fma.rn.f64 	%fd434, %fd432, 0dBFE62E42FEFA39EF, %fd433;
	sub.f64 	%fd435, %fd434, %fd415;
	sub.f64 	%fd436, %fd430, %fd435;
	fma.rn.f64 	%fd437, %fd432, 0d3C7ABC9E3B39803F, %fd436;
	add.f64 	%fd506, %fd433, %fd437;
$L__BB0_106:
	mul.f64 	%fd438, %fd62, %fd506;
	sub.f64 	%fd513, %fd513, %fd438;
$L__BB0_107:
	add.s32 	%r354, %r354, 2;
	setp.ne.s32 	%p118, %r354, %r25;
	@%p118 bra 	$L__BB0_89;
	cvt.u64.u32 	%rd419, %r25;
$L__BB0_109:
	and.b32  	%r308, %r97, 1;
	setp.eq.b32 	%p119, %r308, 1;
	not.pred 	%p120, %p119;
	@%p120 bra 	$L__BB0_119;
	shl.b64 	%rd403, %rd419, 2;
	add.s64 	%rd404, %rd6, %rd403;
	ld.global.nc.u32 	%r309, [%rd404];
	mul.wide.s32 	%rd405, %r309, 8;
	add.s64 	%rd406, %rd7, %rd405;
	ld.global.f64 	%fd75, [%rd406];
	setp.leu.f64 	%p121, %fd75, 0d0000000000000000;
	@%p121 bra 	$L__BB0_119;
	div.rn.f64 	%fd76, %fd75, %fd498;
	{
	.reg .b32 %temp; 
	mov.b64 	{%temp, %r363}, %fd76;
	}
	{
	.reg .b32 %temp; 
	mov.b64 	{%r364, %temp}, %fd76;
	}
	setp.gt.s32 	%p122, %r363, 1048575;
	mov.b32 	%r365, -1023;
	mov.f64 	%fd510, %fd76;
	@%p122 bra 	$L__BB0_113;
	mul.f64 	%fd510, %fd76, 0d4350000000000000;
	{
	.reg .b32 %temp; 
	mov.b64 	{%temp, %r363}, %fd510;
	}
	{
	.reg .b32 %temp; 
	mov.b64 	{%r364, %temp}, %fd510;
	}
	mov.b32 	%r365, -1077;
$L__BB0_113:
	add.s32 	%r312, %r363, -1;
	setp.lt.u32 	%p123, %r312, 2146435071;
	@%p123 bra 	$L__BB0_115;
	fma.rn.f64 	%fd439, %fd510, 0d7FF0000000000000, 0d7FF0000000000000;
	{
	.reg .b32 %temp; 
	mov.b64 	{%temp, %r313}, %fd510;
	}
	and.b32  	%r314, %r313, 2147483647;
	setp.eq.s32 	%p124, %r314, 0;
	selp.f64 	%fd512, 0dFFF0000000000000, %fd439, %p124;
	bra.uni 	$L__BB0_118;
$L__BB0_115:
	shr.u32 	%r315, %r363, 20;
	add.s32 	%r366, %r365, %r315;
	and.b32  	%r316, %r363, 1048575;
	or.b32  	%r317, %r316, 1072693248;
	mov.b64 	%fd511, {%r364, %r317};
	setp.lt.u32 	%p125, %r317, 1073127583;
	@%p125 bra 	$L__BB0_117;
	{
	.reg .b32 %temp; 
	mov.b64 	{%r318, %temp}, %fd511;
	}
	{
	.reg .b32 %temp; 
	mov.b64 	{%temp, %r319}, %fd511;
	}
	add.s32 	%r320, %r319, -1048576;
	mov.b64 	%fd511, {%r318, %r320};
	add.s32 	%r366, %r366, 1;
$L__BB0_117:
	add.f64 	%fd440, %fd511, 0dBFF0000000000000;
	add.f64 	%fd441, %fd511, 0d3FF0000000000000;
	rcp.approx.ftz.f64 	%fd442, %fd441;
	neg.f64 	%fd443, %fd441;
	fma.rn.f64 	%fd444, %fd443, %fd442, 0d3FF0000000000000;
	fma.rn.f64 	%fd445, %fd444, %fd444, %fd444;
	fma.rn.f64 	%fd446, %fd445, %fd442, %fd442;
	mul.f64 	%fd447, %fd440, %fd446;
	fma.rn.f64 	%fd448, %fd440, %fd446, %fd447;
	mul.f64 	%fd449, %fd448, %fd448;
	fma.rn.f64 	%fd450, %fd449, 0d3EB1380B3AE80F1E, 0d3ED0EE258B7A8B04;
	fma.rn.f64 	%fd451, %fd450, %fd449, 0d3EF3B2669F02676F;
	fma.rn.f64 	%fd452, %fd451, %fd449, 0d3F1745CBA9AB0956;
	fma.rn.f64 	%fd453, %fd452, %fd449, 0d3F3C71C72D1B5154;
	fma.rn.f64 	%fd454, %fd453, %fd449, 0d3F624924923BE72D;
	fma.rn.f64 	%fd455, %fd454, %fd449, 0d3F8999999999A3C4;
	fma.rn.f64 	%fd456, %fd455, %fd449, 0d3FB5555555555554;
	sub.f64 	%fd457, %fd440, %fd448;
	add.f64 	%fd458, %fd457, %fd457;
	neg.f64 	%fd459, %fd448;
	fma.rn.f64 	%fd460, %fd459, %fd440, %fd458;
	mul.f64 	%fd461, %fd446, %fd460;
	mul.f64 	%fd462, %fd449, %fd456;
	fma.rn.f64 	%fd463, %fd462, %fd448, %fd461;
	xor.b32  	%r321, %r366, -2147483648;
	mov.b32 	%r322, 1127219200;
	mov.b64 	%fd464, {%r321, %r322};
	sub.f64 	%fd465, %fd464, %fd1;
	fma.rn.f64 	%fd466, %fd465, 0d3FE62E42FEFA39EF, %fd448;
	fma.rn.f64 	%fd467, %fd465, 0dBFE62E42FEFA39EF, %fd466;
	sub.f64 	%fd468, %fd467, %fd448;
	sub.f64 	%fd469, %fd463, %fd468;
	fma.rn.f64 	%fd470, %fd465, 0d3C7ABC9E3B39803F, %fd469;
	add.f64 	%fd512, %fd466, %fd470;
$L__BB0_118:
	mul.f64 	%fd471, %fd76, %fd512;
	sub.f64 	%fd513, %fd513, %fd471;
$L__BB0_119:
	div.rn.f64 	%fd514, %fd513, %fd2;
$L__BB0_120:
	ld.shared.f64 	%fd472, [_ZZ16sepal_simulationE12prev_entropy];
	sub.f64 	%fd473, %fd514, %fd472;
	abs.f64 	%fd89, %fd473;
	@%p61 bra 	$L__BB0_122;
	st.local.f64 	[%rd8], %fd514;
	st.local.f64 	[%rd8+8], %fd89;
	mov.u64 	%rd407, $str$8;
	cvta.global.u64 	%rd408, %rd407;
	add.u64 	%rd409, %SP, 0;
	{ // callseq 8, 0
	.param .b64 param0;
	st.param.b64 	[param0], %rd408;
	.param .b64 param1;
	st.param.b64 	[param1], %rd409;
	.param .b32 retval0;
	call.uni (retval0), 
	vprintf, 
	(
	param0, 
	param1
	);
	ld.param.b32 	%r323, [retval0];
	} // callseq 8
$L__BB0_122:
	ld.param.f64 	%fd476, [sepal_simulation_param_15];
	setp.gtu.f64 	%p127, %fd89, %fd476;
	@%p127 bra 	$L__BB0_125;
	setp.eq.s16 	%p128, %rs1, 0;
	mov.b16 	%rs3, 1;
	st.shared.u8 	[_ZZ16sepal_simulationE13has_converged], %rs3;
	st.shared.u32 	[_ZZ16sepal_simulationE21convergence_iteration], %r334;
	@%p128 bra 	$L__BB0_125;
	st.local.u32 	[%rd8], %r334;
	mov.u64 	%rd410, $str$9;
	cvta.global.u64 	%rd411, %rd410;
	add.u64 	%rd412, %SP, 0;
	{ // callseq 9, 0
	.param .b64 param0;
	st.param.b64 	[param0], %rd411;
	.param .b64 param1;
	st.param.b64 	[param1], %rd412;
	.param .b32 retval0;
	call.uni (retval0), 
	vprintf, 
	(
	param0, 
	param1
	);
	ld.param.b32 	%r325, [retval0];
	} // callseq 9
$L__BB0_125:
	st.shared.f64 	[_ZZ16sepal_simulationE12prev_entropy], %fd514;
$L__BB0_126:
	bar.sync 	0;
	ld.shared.u8 	%rs4, [_ZZ16sepal_simulationE13has_converged];
	setp.eq.s16 	%p129, %rs4, 0;
	add.s32 	%r334, %r334, 1;
	setp.lt.s32 	%p130, %r334, %r101;
	and.pred  	%p131, %p129, %p130;
	@%p131 bra 	$L__BB0_13;
$L__BB0_127:
	setp.ne.s32 	%p132, %r1, 0;
	@%p132 bra 	$L__BB0_130;
	ld.param.u64 	%rd417, [sepal_simulation_param_7];
	ld.shared.u8 	%rs5, [_ZZ16sepal_simulationE13has_converged];
	setp.eq.s16 	%p133, %rs5, 0;
	ld.shared.u32 	%r327, [_ZZ16sepal_simulationE21convergence_iteration];
	cvt.rn.f64.s32 	%fd474, %r327;
	mul.f64 	%fd475, %fd91, %fd474;
	selp.f64 	%fd90, 0dC12E847E00000000, %fd475, %p133;
	cvta.to.global.u64 	%rd413, %rd417;
	st.global.f64 	[%rd413], %fd90;
	setp.eq.s16 	%p134, %rs1, 0;
	@%p134 bra 	$L__BB0_130;
	st.local.f64 	[%rd8], %fd90;
	mov.u64 	%rd414, $str$10;
	cvta.global.u64 	%rd415, %rd414;
	add.u64 	%rd416, %SP, 0;
	{ // callseq 10, 0
	.param .b64 param0;
	st.param.b64 	[param0], %rd415;
	.param .b64 param1;
	st.param.b64 	[param1], %rd416;
	.param .b32 retval0;
	call.uni (retval0), 
	vprintf, 
	(
	param0, 
	param1
	);
	ld.param.b32 	%r328, [retval0];
	} // callseq 10
$L__BB0_130:
	ret;
$L__BB0_131:
	mul.wide.u32 	%rd247, %r346, 4;
	add.s64 	%rd248, %rd6, %rd247;
	ld.global.nc.u32 	%r209, [%rd248];
	mul.wide.s32 	%rd249, %r209, 8;
	add.s64 	%rd250, %rd5, %rd249;
	ld.global.f64 	%fd225, [%rd250];
	add.s64 	%rd251, %rd7, %rd249;
	ld.global.f64 	%fd226, [%rd251];
	fma.rn.f64 	%fd227, %fd91, %fd225, %fd226;
	max.f64 	%fd228, %fd227, 0d0000000000000000;
	st.global.f64 	[%rd251], %fd228;
	add.s32 	%r210, %r346, %r2;
	mul.wide.u32 	%rd252, %r210, 4;
	add.s64 	%rd253, %rd6, %rd252;
	ld.global.nc.u32 	%r211, [%rd253];
	mul.wide.s32 	%rd254, %r211, 8;
	add.s64 	%rd255, %rd5, %rd254;
	ld.global.f64 	%fd229, [%rd255];
	add.s64 	%rd256, %rd7, %rd254;
	ld.global.f64 	%fd230, [%rd256];
	fma.rn.f64 	%fd231, %fd91, %fd229, %fd230;
	max.f64 	%fd232, %fd231, 0d0000000000000000;
	st.global.f64 	[%rd256], %fd232;
	add.s32 	%r212, %r210, %r2;
	mul.wide.u32 	%rd257, %r212, 4;
	add.s64 	%rd258, %rd6, %rd257;
	ld.global.nc.u32 	%r213, [%rd258];
	mul.wide.s32 	%rd259, %r213, 8;
	add.s64 	%rd260, %rd5, %rd259;
	ld.global.f64 	%fd233, [%rd260];
	add.s64 	%rd261, %rd7, %rd259;
	ld.global.f64 	%fd234, [%rd261];
	fma.rn.f64 	%fd235, %fd91, %fd233, %fd234;
	max.f64 	%fd236, %fd235, 0d0000000000000000;
	st.global.f64 	[%rd261], %fd236;
	add.s32 	%r214, %r212, %r2;
	mul.wide.u32 	%rd262, %r214, 4;
	add.s64 	%rd263, %rd6, %rd262;
	ld.global.nc.u32 	%r215, [%rd263];
	mul.wide.s32 	%rd264, %r215, 8;
	add.s64 	%rd265, %rd5, %rd264;
	ld.global.f64 	%fd237, [%rd265];
	add.s64 	%rd266, %rd7, %rd264;
	ld.global.f64 	%fd238, [%rd266];
	fma.rn.f64 	%fd239, %fd91, %fd237, %fd238;
	max.f64 	%fd240, %fd239, 0d0000000000000000;
	st.global.f64 	[%rd266], %fd240;
	add.s32 	%r346, %r214, %r2;
	setp.lt.s32 	%p52, %r346, %r97;
	@%p52 bra 	$L__BB0_131;
	bra.uni 	$L__BB0_60;

}


// ===== COMPILED SASS (sm_100) =====

	.target	sm_100

	.elftype	@"ET_EXEC"


//--------------------- .note.nv.tkinfo           --------------------------
	.section	.note.nv.tkinfo,"",@"SHT_NOTE"
	.sectionflags	@"SHF_NOTE_NV_TKINFO"
	.tkinfo
        /*0018*/ 	.word	0x00000002
        /*0030*/ 	.string	""
        /*0030*/ 	.string	"ptxas"
        /*0030*/ 	.string	"Cuda compilation tools, release 13.0, V13.0.88"
        /*0030*/ 	.string	"Build cuda_13.0.r13.0/compiler.36424714_0"
        /*0030*/ 	.string	"-arch sm_100 -m 64 "



//--------------------- .note.nv.cuinfo           --------------------------
	.section	.note.nv.cuinfo,"",@"SHT_NOTE"
	.sectionflags	@"SHF_NOTE_NV_CUINFO"
        /*0018*/ 	.short	0x0002
        /*001a*/ 	.short	0x0064
        /*001c*/ 	.short	0x0082
	.zero		2


//--------------------- .nv.info                  --------------------------
	.section	.nv.info,"",@"SHT_CUDA_INFO"
	.align	4


	//----- nvinfo : EIATTR_REGCOUNT
	.align		4
        /*0000*/ 	.byte	0x04, 0x2f
        /*0002*/ 	.short	(.L_12 - .L_11)
	.align		4
.L_11:
        /*0004*/ 	.word	index@(sepal_simulation)
        /*0008*/ 	.word	0x00000046


	//----- nvinfo : EIATTR_FRAME_SIZE
	.align		4
.L_12:
        /*000c*/ 	.byte	0x04, 0x11
        /*000e*/ 	.short	(.L_14 - .L_13)
	.align		4
.L_13:
        /*0010*/ 	.word	index@($__internal_0_$__cuda_sm20_div_rn_f64_full)
        /*0014*/ 	.word	0x00000028


	//----- nvinfo : EIATTR_FRAME_SIZE
	.align		4
.L_14:
        /*0018*/ 	.byte	0x04, 0x11
        /*001a*/ 	.short	(.L_16 - .L_15)
	.align		4
.L_15:
        /*001c*/ 	.word	index@(sepal_simulation)
        /*0020*/ 	.word	0x00000028


	//----- nvinfo : EIATTR_MIN_STACK_SIZE
	.align		4
.L_16:
        /*0024*/ 	.byte	0x04, 0x12
        /*0026*/ 	.short	(.L_18 - .L_17)
	.align		4
.L_17:
        /*0028*/ 	.word	index@(sepal_simulation)
        /*002c*/ 	.word	0x00000028
.L_18:


//--------------------- .nv.compat                --------------------------
	.section	.nv.compat,"",@"SHT_CUDA_COMPAT_INFO"
	.align	4
        /*0000*/ 	.byte	0x02, 0x09, 0x00, 0x00, 0x02, 0x02, 0x01, 0x00, 0x02, 0x05, 0x05, 0x00, 0x03, 0x07, 0x01, 0x01
        /*0010*/ 	.byte	0x02, 0x03, 0x00, 0x00, 0x02, 0x06, 0x01, 0x00, 0x04, 0x0b, 0x08, 0x00, 0x01, 0x00, 0x00, 0x00
        /*0020*/ 	.byte	0x00, 0x00, 0x00, 0x00


//--------------------- .nv.info.sepal_simulation --------------------------
	.section	.nv.info.sepal_simulation,"",@"SHT_CUDA_INFO"
	.sectionflags	@""
	.align	4


	//----- nvinfo : EIATTR_CUDA_API_VERSION
	.align		4
        /*0000*/ 	.byte	0x04, 0x37
        /*0002*/ 	.short	(.L_20 - .L_19)
.L_19:
        /*0004*/ 	.word	0x00000082


	//----- nvinfo : EIATTR_KPARAM_INFO
	.align		4
.L_20:
        /*0008*/ 	.byte	0x04, 0x17
        /*000a*/ 	.short	(.L_22 - .L_21)
.L_21:
        /*000c*/ 	.word	0x00000000
        /*0010*/ 	.short	0x0010
        /*0012*/ 	.short	0x0068
        /*0014*/ 	.byte	0x00, 0xf0, 0x05, 0x00


	//----- nvinfo : EIATTR_KPARAM_INFO
	.align		4
.L_22:
        /*0018*/ 	.byte	0x04, 0x17
        /*001a*/ 	.short	(.L_24 - .L_23)
.L_23:
        /*001c*/ 	.word	0x00000000
        /*0020*/ 	.short	0x000f
        /*0022*/ 	.short	0x0060
        /*0024*/ 	.byte	0x00, 0xf0, 0x21, 0x00


	//----- nvinfo : EIATTR_KPARAM_INFO
	.align		4
.L_24:
        /*0028*/ 	.byte	0x04, 0x17
        /*002a*/ 	.short	(.L_26 - .L_25)
.L_25:
        /*002c*/ 	.word	0x00000000
        /*0030*/ 	.short	0x000e
        /*0032*/ 	.short	0x0058
        /*0034*/ 	.byte	0x00, 0xf0, 0x21, 0x00


	//----- nvinfo : EIATTR_KPARAM_INFO
	.align		4
.L_26:
        /*0038*/ 	.byte	0x04, 0x17
        /*003a*/ 	.short	(.L_28 - .L_27)
.L_27:
        /*003c*/ 	.word	0x00000000
        /*0040*/ 	.short	0x000d
        /*0042*/ 	.short	0x0054
        /*0044*/ 	.byte	0x00, 0xf0, 0x11, 0x00


	//----- nvinfo : EIATTR_KPARAM_INFO
	.align		4
.L_28:
        /*0048*/ 	.byte	0x04, 0x17
        /*004a*/ 	.short	(.L_30 - .L_29)
.L_29:
        /*004c*/ 	.word	0x00000000
        /*0050*/ 	.short	0x000c
        /*0052*/ 	.short	0x0050
        /*0054*/ 	.byte	0x00, 0xf0, 0x11, 0x00


	//----- nvinfo : EIATTR_KPARAM_INFO
	.align		4
.L_30:
        /*0058*/ 	.byte	0x04, 0x17
        /*005a*/ 	.short	(.L_32 - .L_31)
.L_31:
        /*005c*/ 	.word	0x00000000
        /*0060*/ 	.short	0x000b
        /*0062*/ 	.short	0x004c
        /*0064*/ 	.byte	0x00, 0xf0, 0x11, 0x00


	//----- nvinfo : EIATTR_KPARAM_INFO
	.align		4
.L_32:
        /*0068*/ 	.byte	0x04, 0x17
        /*006a*/ 	.short	(.L_34 - .L_33)
.L_33:
        /*006c*/ 	.word	0x00000000
        /*0070*/ 	.short	0x000a
        /*0072*/ 	.short	0x0048
        /*0074*/ 	.byte	0x00, 0xf0, 0x11, 0x00


	//----- nvinfo : EIATTR_KPARAM_INFO
	.align		4
.L_34:
        /*0078*/ 	.byte	0x04, 0x17
        /*007a*/ 	.short	(.L_36 - .L_35)
.L_35:
        /*007c*/ 	.word	0x00000000
        /*0080*/ 	.short	0x0009
        /*0082*/ 	.short	0x0044
        /*0084*/ 	.byte	0x00, 0xf0, 0x11, 0x00


	//----- nvinfo : EIATTR_KPARAM_INFO
	.align		4
.L_36:
        /*0088*/ 	.byte	0x04, 0x17
        /*008a*/ 	.short	(.L_38 - .L_37)
.L_37:
        /*008c*/ 	.word	0x00000000
        /*0090*/ 	.short	0x0008
        /*0092*/ 	.short	0x0040
        /*0094*/ 	.byte	0x00, 0xf0, 0x11, 0x00


	//----- nvinfo : EIATTR_KPARAM_INFO
	.align		4
.L_38:
        /*0098*/ 	.byte	0x04, 0x17
        /*009a*/ 	.short	(.L_40 - .L_39)
.L_39:
        /*009c*/ 	.word	0x00000000
        /*00a0*/ 	.short	0x0007
        /*00a2*/ 	.short	0x0038
        /*00a4*/ 	.byte	0x00, 0xf5, 0x21, 0x00


	//----- nvinfo : EIATTR_KPARAM_INFO
	.align		4
.L_40:
        /*00a8*/ 	.byte	0x04, 0x17
        /*00aa*/ 	.short	(.L_42 - .L_41)
.L_41:
        /*00ac*/ 	.word	0x00000000
        /*00b0*/ 	.short	0x0006
        /*00b2*/ 	.short	0x0030
        /*00b4*/ 	.byte	0x00, 0xf5, 0x21, 0x00


	//----- nvinfo : EIATTR_KPARAM_INFO
	.align		4
.L_42:
        /*00b8*/ 	.byte	0x04, 0x17
        /*00ba*/ 	.short	(.L_44 - .L_43)
.L_43:
        /*00bc*/ 	.word	0x00000000
        /*00c0*/ 	.short	0x0005
        /*00c2*/ 	.short	0x0028
        /*00c4*/ 	.byte	0x00, 0xf5, 0x21, 0x00


	//----- nvinfo : EIATTR_KPARAM_INFO
	.align		4
.L_44:
        /*00c8*/ 	.byte	0x04, 0x17
        /*00ca*/ 	.short	(.L_46 - .L_45)
.L_45:
        /*00cc*/ 	.word	0x00000000
        /*00d0*/ 	.short	0x0004
        /*00d2*/ 	.short	0x0020
        /*00d4*/ 	.byte	0x00, 0xf5, 0x21, 0x00


	//----- nvinfo : EIATTR_KPARAM_INFO
	.align		4
.L_46:
        /*00d8*/ 	.byte	0x04, 0x17
        /*00da*/ 	.short	(.L_48 - .L_47)
.L_47:
        /*00dc*/ 	.word	0x00000000
        /*00e0*/ 	.short	0x0003
        /*00e2*/ 	.short	0x0018
        /*00e4*/ 	.byte	0x00, 0xf5, 0x21, 0x00


	//----- nvinfo : EIATTR_KPARAM_INFO
	.align		4
.L_48:
        /*00e8*/ 	.byte	0x04, 0x17
        /*00ea*/ 	.short	(.L_50 - .L_49)
.L_49:
        /*00ec*/ 	.word	0x00000000
        /*00f0*/ 	.short	0x0002
        /*00f2*/ 	.short	0x0010
        /*00f4*/ 	.byte	0x00, 0xf5, 0x21, 0x00


	//----- nvinfo : EIATTR_KPARAM_INFO
	.align		4
.L_50:
        /*00f8*/ 	.byte	0x04, 0x17
        /*00fa*/ 	.short	(.L_52 - .L_51)
.L_51:
        /*00fc*/ 	.word	0x00000000
        /*0100*/ 	.short	0x0001
        /*0102*/ 	.short	0x0008
        /*0104*/ 	.byte	0x00, 0xf5, 0x21, 0x00


	//----- nvinfo : EIATTR_KPARAM_INFO
	.align		4
.L_52:
        /*0108*/ 	.byte	0x04, 0x17
        /*010a*/ 	.short	(.L_54 - .L_53)
.L_53:
        /*010c*/ 	.word	0x00000000
        /*0110*/ 	.short	0x0000
        /*0112*/ 	.short	0x0000
        /*0114*/ 	.byte	0x00, 0xf5, 0x21, 0x00


	//----- nvinfo : EIATTR_SPARSE_MMA_MASK
	.align		4
.L_54:
        /*0118*/ 	.byte	0x03, 0x50
        /*011a*/ 	.short	0x0000


	//----- nvinfo : EIATTR_MAXREG_COUNT
	.align		4
        /*011c*/ 	.byte	0x03, 0x1b
        /*011e*/ 	.short	0x00ff


	//----- nvinfo : EIATTR_NUM_BARRIERS
	.align		4
        /*0120*/ 	.byte	0x02, 0x4c
        /*0122*/ 	.byte	0x01
	.zero		1


	//----- nvinfo : EIATTR_EXTERNS
	.align		4
        /*0124*/ 	.byte	0x04, 0x0f
        /*0126*/ 	.short	(.L_56 - .L_55)


	//   ....[0]....
	.align		4
.L_55:
        /*0128*/ 	.word	index@(vprintf)


	//----- nvinfo : EIATTR_MERCURY_ISA_VERSION
	.align		4
.L_56:
        /*012c*/ 	.byte	0x03, 0x5f
        /*012e*/ 	.short	0x0101


	//----- nvinfo : EIATTR_VRC_CTA_INIT_COUNT
	.align		4
        /*0130*/ 	.byte	0x02, 0x4a
	.zero		1
	.zero		1


	//----- nvinfo : EIATTR_SYSCALL_OFFSETS
	.align		4
        /*0134*/ 	.byte	0x04, 0x46
        /*0136*/ 	.short	(.L_58 - .L_57)


	//   ....[0]....
.L_57:
        /*0138*/ 	.word	0x000001f0


	//   ....[1]....
        /*013c*/ 	.word	0x000002b0


	//   ....[2]....
        /*0140*/ 	.word	0x00000bc0


	//   ....[3]....
        /*0144*/ 	.word	0x00000d00


	//   ....[4]....
        /*0148*/ 	.word	0x00005550


	//   ....[5]....
        /*014c*/ 	.word	0x000055c0


	//   ....[6]....
        /*0150*/ 	.word	0x00005780


	//   ....[7]....
        /*0154*/ 	.word	0x00005900


	//   ....[8]....
        /*0158*/ 	.word	0x00008540


	//   ....[9]....
        /*015c*/ 	.word	0x000086d0


	//   ....[10]....
        /*0160*/ 	.word	0x000089c0


	//----- nvinfo : EIATTR_EXIT_INSTR_OFFSETS
	.align		4
.L_58:
        /*0164*/ 	.byte	0x04, 0x1c
        /*0166*/ 	.short	(.L_60 - .L_59)


	//   ....[0]....
.L_59:
        /*0168*/ 	.word	0x000087f0


	//   ....[1]....
        /*016c*/ 	.word	0x00008920


	//   ....[2]....
        /*0170*/ 	.word	0x000089d0


	//----- nvinfo : EIATTR_CRS_STACK_SIZE
	.align		4
.L_60:
        /*0174*/ 	.byte	0x04, 0x1e
        /*0176*/ 	.short	(.L_62 - .L_61)
.L_61:
        /*0178*/ 	.word	0x00000000


	//----- nvinfo : EIATTR_CBANK_PARAM_SIZE
	.align		4
.L_62:
        /*017c*/ 	.byte	0x03, 0x19
        /*017e*/ 	.short	0x0069


	//----- nvinfo : EIATTR_PARAM_CBANK
	.align		4
        /*0180*/ 	.byte	0x04, 0x0a
        /*0182*/ 	.short	(.L_64 - .L_63)
	.align		4
.L_63:
        /*0184*/ 	.word	index@(.nv.constant0.sepal_simulation)
        /*0188*/ 	.short	0x0380
        /*018a*/ 	.short	0x0069


	//----- nvinfo : EIATTR_SW_WAR
	.align		4
.L_64:
        /*018c*/ 	.byte	0x04, 0x36
        /*018e*/ 	.short	(.L_66 - .L_65)
.L_65:
        /*0190*/ 	.word	0x00000008
.L_66:


//--------------------- .nv.callgraph             --------------------------
	.section	.nv.callgraph,"",@"SHT_CUDA_CALLGRAPH"
	.align	4
	.sectionentsize	8
	.align		4
        /*0000*/ 	.word	0x00000000
	.align		4
        /*0004*/ 	.word	0xffffffff
	.align		4
        /*0008*/ 	.word	index@(sepal_simulation)
	.align		4
        /*000c*/ 	.word	index@(vprintf)
	.align		4
        /*0010*/ 	.word	0x00000000
	.align		4
        /*0014*/ 	.word	0xfffffffe
	.align		4
        /*0018*/ 	.word	0x00000000
	.align		4
        /*001c*/ 	.word	0xfffffffd
	.align		4
        /*0020*/ 	.word	0x00000000
	.align		4
        /*0024*/ 	.word	0xfffffffc


//--------------------- .nv.constant4             --------------------------
	.section	.nv.constant4,"a",@progbits
	.align	8
	.align		8
.nv.constant4:
        /*0000*/ 	.dword	vprintf
	.align		8
        /*0008*/ 	.dword	$str
	.align		8
        /*0010*/ 	.dword	$str$1
	.align		8
        /*0018*/ 	.dword	$str$2
	.align		8
        /*0020*/ 	.dword	$str$3
	.align		8
        /*0028*/ 	.dword	$str$4
	.align		8
        /*0030*/ 	.dword	$str$5
	.align		8
        /*0038*/ 	.dword	$str$6
	.align		8
        /*0040*/ 	.dword	$str$7
	.align		8
        /*0048*/ 	.dword	$str$8
	.align		8
        /*0050*/ 	.dword	$str$9
	.align		8
        /*0058*/ 	.dword	$str$10


//--------------------- .text.sepal_simulation    --------------------------
	.section	.text.sepal_simulation,"ax",@progbits
	.align	128
        .global         sepal_simulation
        .type           sepal_simulation,@function
        .size           sepal_simulation,(.L_x_112 - sepal_simulation)
        .other          sepal_simulation,@"STO_CUDA_ENTRY STV_DEFAULT"
sepal_simulation:
.text.sepal_simulation:
[----:B------:R-:W0:Y:S01]  /*0000*/  LDC R1, c[0x0][0x37c] ;  /* 0x0000df00ff017b82 */ /* 0x000e220000000800 */
[----:B------:R-:W1:Y:S01]  /*0010*/  S2R R17, SR_TID.X ;  /* 0x0000000000117919 */ /* 0x000e620000002100 */
[----:B------:R-:W2:Y:S01]  /*0020*/  LDCU UR4, c[0x0][0x2f8] ;  /* 0x00005f00ff0477ac */ /* 0x000ea20008000800 */
[----:B0-----:R-:W-:Y:S01]  /*0030*/  VIADD R1, R1, 0xffffffd8 ;  /* 0xffffffd801017836 */ /* 0x001fe20000000000 */
[----:B------:R-:W-:Y:S01]  /*0040*/  BSSY.RECONVERGENT B6, `(.L_x_0) ;  /* 0x0000028000067945 */ /* 0x000fe20003800200 */
[----:B------:R-:W0:Y:S03]  /*0050*/  LDCU UR5, c[0x0][0x2fc] ;  /* 0x00005f80ff0577ac */ /* 0x000e260008000800 */
[----:B------:R-:W3:Y:S01]  /*0060*/  LDC R22, c[0x0][0x360] ;  /* 0x0000d800ff167b82 */ /* 0x000ee20000000800 */
[----:B--2---:R-:W-:-:S05]  /*0070*/  IADD3 R2, P1, PT, R1, UR4, RZ ;  /* 0x0000000401027c10 */ /* 0x004fca000ff3e0ff */
[----:B0-----:R-:W-:Y:S01]  /*0080*/  IMAD.X R16, RZ, RZ, UR5, P1 ;  /* 0x00000005ff107e24 */ /* 0x001fe200088e06ff */
[----:B-1----:R-:W-:-:S13]  /*0090*/  ISETP.NE.AND P0, PT, R17, RZ, PT ;  /* 0x000000ff1100720c */ /* 0x002fda0003f05270 */
[----:B------:R-:W-:Y:S05]  /*00a0*/  @P0 BRA `(.L_x_1) ;  /* 0x0000000000840947 */ /* 0x000fea0003800000 */
[----:B------:R-:W0:Y:S01]  /*00b0*/  S2UR UR5, SR_CgaCtaId ;  /* 0x00000000000579c3 */ /* 0x000e220000008800 */
[----:B------:R-:W1:Y:S01]  /*00c0*/  LDCU.U8 UR6, c[0x0][0x3e8] ;  /* 0x00007d00ff0677ac */ /* 0x000e620008000000 */
[----:B------:R-:W-:Y:S02]  /*00d0*/  IMAD.MOV.U32 R4, RZ, RZ, 0x0 ;  /* 0x00000000ff047424 */ /* 0x000fe400078e00ff */
[----:B------:R-:W-:Y:S01]  /*00e0*/  IMAD.MOV.U32 R5, RZ, RZ, 0x3ff00000 ;  /* 0x3ff00000ff057424 */ /* 0x000fe200078e00ff */
[----:B------:R-:W-:-:S03]  /*00f0*/  UMOV UR4, 0x400 ;  /* 0x0000040000047882 */ /* 0x000fc60000000000 */
[----:B------:R-:W2:Y:S01]  /*0100*/  LDC R0, c[0x0][0x3d4] ;  /* 0x0000f500ff007b82 */ /* 0x000ea20000000800 */
[----:B0-----:R-:W-:-:S09]  /*0110*/  ULEA UR4, UR5, UR4, 0x18 ;  /* 0x0000000405047291 */ /* 0x001fd2000f8ec0ff */
[----:B------:R0:W-:Y:S04]  /*0120*/  STS.64 [UR4+0x8], R4 ;  /* 0x00000804ff007988 */ /* 0x0001e80008000a04 */
[----:B--2---:R0:W-:Y:S04]  /*0130*/  STS [UR4+0x4], R0 ;  /* 0x00000400ff007988 */ /* 0x0041e80008000804 */
[----:B------:R-:W-:Y:S01]  /*0140*/  STS.U8 [UR4], RZ ;  /* 0x000000ffff007988 */ /* 0x000fe20008000004 */
[----:B-1----:R-:W-:-:S04]  /*0150*/  UPRMT UR4, UR6, 0x8880, URZ ;  /* 0x0000888006047896 */ /* 0x002fc800080000ff */
[----:B------:R-:W-:-:S09]  /*0160*/  UISETP.NE.AND UP0, UPT, UR4, URZ, UPT ;  /* 0x000000ff0400728c */ /* 0x000fd2000bf05270 */
[----:B0-----:R-:W-:Y:S05]  /*0170*/  BRA.U !UP0, `(.L_x_1) ;  /* 0x0000000108507547 */ /* 0x001fea000b800000 */
[----:B------:R-:W-:Y:S01]  /*0180*/  MOV R18, 0x0 ;  /* 0x0000000000127802 */ /* 0x000fe20000000f00 */
[----:B------:R-:W0:Y:S01]  /*0190*/  LDCU.64 UR4, c[0x4][0x8] ;  /* 0x01000100ff0477ac */ /* 0x000e220008000a00 */
[----:B------:R-:W-:Y:S02]  /*01a0*/  CS2R R6, SRZ ;  /* 0x0000000000067805 */ /* 0x000fe4000001ff00 */
[----:B------:R1:W2:Y:S01]  /*01b0*/  LDC.64 R8, c[0x4][R18] ;  /* 0x0100000012087b82 */ /* 0x0002a20000000a00 */
[----:B0-----:R-:W-:Y:S02]  /*01c0*/  IMAD.U32 R4, RZ, RZ, UR4 ;  /* 0x00000004ff047e24 */ /* 0x001fe4000f8e00ff */
[----:B-1----:R-:W-:-:S07]  /*01d0*/  IMAD.U32 R5, RZ, RZ, UR5 ;  /* 0x00000005ff057e24 */ /* 0x002fce000f8e00ff */
[----:B------:R-:W-:-:S07]  /*01e0*/  LEPC R20, `(.L_x_2) ;  /* 0x000000001014794e */ /* 0x000fce0000000000 */
[----:B--23--:R-:W-:Y:S05]  /*01f0*/  CALL.ABS.NOINC R8 ;  /* 0x0000000008007343 */ /* 0x00cfea0003c00000 */
.L_x_2:
[----:B------:R-:W0:Y:S01]  /*0200*/  LDC.64 R8, c[0x0][0x3c0] ;  /* 0x0000f000ff087b82 */ /* 0x000e220000000a00 */
[----:B------:R-:W1:Y:S01]  /*0210*/  LDCU.64 UR4, c[0x4][0x10] ;  /* 0x01000200ff0477ac */ /* 0x000e620008000a00 */
[----:B------:R-:W-:Y:S02]  /*0220*/  IMAD.MOV.U32 R6, RZ, RZ, R2 ;  /* 0x000000ffff067224 */ /* 0x000fe400078e0002 */
[----:B------:R-:W-:-:S04]  /*0230*/  IMAD.MOV.U32 R7, RZ, RZ, R16 ;  /* 0x000000ffff077224 */ /* 0x000fc800078e0010 */
[----:B------:R-:W2:Y:S08]  /*0240*/  LDC R0, c[0x0][0x3c8] ;  /* 0x0000f200ff007b82 */ /* 0x000eb00000000800 */
[----:B------:R-:W3:Y:S01]  /*0250*/  LDC.64 R18, c[0x4][R18] ;  /* 0x0100000012127b82 */ /* 0x000ee20000000a00 */
[----:B-1----:R-:W-:Y:S02]  /*0260*/  IMAD.U32 R4, RZ, RZ, UR4 ;  /* 0x00000004ff047e24 */ /* 0x002fe4000f8e00ff */
[----:B------:R-:W-:Y:S01]  /*0270*/  IMAD.U32 R5, RZ, RZ, UR5 ;  /* 0x00000005ff057e24 */ /* 0x000fe2000f8e00ff */
[----:B0-----:R0:W-:Y:S04]  /*0280*/  STL.64 [R1], R8 ;  /* 0x0000000801007387 */ /* 0x0011e80000100a00 */
[----:B--2---:R0:W-:Y:S02]  /*0290*/  STL [R1+0x8], R0 ;  /* 0x0000080001007387 */ /* 0x0041e40000100800 */
[----:B------:R-:W-:-:S07]  /*02a0*/  LEPC R20, `(.L_x_1) ;  /* 0x000000001014794e */ /* 0x000fce0000000000 */
[----:B0--3--:R-:W-:Y:S05]  /*02b0*/  CALL.ABS.NOINC R18 ;  /* 0x0000000012007343 */ /* 0x009fea0003c00000 */
.L_x_1:
[----:B------:R-:W-:Y:S05]  /*02c0*/  BSYNC.RECONVERGENT B6 ;  /* 0x0000000000067941 */ /* 0x000fea0003800200 */
.L_x_0:
[----:B------:R-:W0:Y:S08]  /*02d0*/  LDC R0, c[0x0][0x3c0] ;  /* 0x0000f000ff007b82 */ /* 0x000e300000000800 */
[----:B------:R-:W1:Y:S01]  /*02e0*/  LDC.64 R26, c[0x0][0x358] ;  /* 0x0000d600ff1a7b82 */ /* 0x000e620000000a00 */
[----:B0-----:R-:W-:-:S13]  /*02f0*/  ISETP.GE.AND P0, PT, R17, R0, PT ;  /* 0x000000001100720c */ /* 0x001fda0003f06270 */
[----:B-1----:R-:W-:Y:S05]  /*0300*/  @P0 BRA `(.L_x_3) ;  /* 0x0000000400980947 */ /* 0x002fea0003800000 */
[----:B---3--:R-:W0:Y:S01]  /*0310*/  I2F.U32.RP R7, R22 ;  /* 0x0000001600077306 */ /* 0x008e220000209000 */
[----:B------:R-:W-:Y:S01]  /*0320*/  IMAD.IADD R3, R17, 0x1, R22 ;  /* 0x0000000111037824 */ /* 0x000fe200078e0216 */
[----:B------:R-:W-:Y:S01]  /*0330*/  ISETP.NE.U32.AND P2, PT, R22, RZ, PT ;  /* 0x000000ff1600720c */ /* 0x000fe20003f45070 */
[----:B------:R-:W-:Y:S03]  /*0340*/  BSSY.RECONVERGENT B0, `(.L_x_4) ;  /* 0x0000033000007945 */ /* 0x000fe60003800200 */
[CC--:B------:R-:W-:Y:S02]  /*0350*/  ISETP.GE.U32.AND P0, PT, R3.reuse, R0.reuse, PT ;  /* 0x000000000300720c */ /* 0x0c0fe40003f06070 */
[----:B------:R-:W-:Y:S02]  /*0360*/  VIMNMX.U32 R6, PT, PT, R3, R0, !PT ;  /* 0x0000000003067248 */ /* 0x000fe40007fe0000 */
[----:B------:R-:W-:-:S04]  /*0370*/  SEL R10, RZ, 0x1, P0 ;  /* 0x00000001ff0a7807 */ /* 0x000fc80000000000 */
[----:B------:R-:W-:Y:S01]  /*0380*/  IADD3 R3, PT, PT, R6, -R3, -R10 ;  /* 0x8000000306037210 */ /* 0x000fe20007ffe80a */
[----:B0-----:R-:W0:Y:S02]  /*0390*/  MUFU.RCP R7, R7 ;  /* 0x0000000700077308 */ /* 0x001e240000001000 */
[----:B0-----:R-:W-:Y:S02]  /*03a0*/  VIADD R4, R7, 0xffffffe ;  /* 0x0ffffffe07047836 */ /* 0x001fe40000000000 */
[----:B------:R-:W0:Y:S04]  /*03b0*/  LDC.64 R6, c[0x0][0x3b0] ;  /* 0x0000ec00ff067b82 */ /* 0x000e280000000a00 */
[----:B------:R1:W2:Y:S02]  /*03c0*/  F2I.FTZ.U32.TRUNC.NTZ R5, R4 ;  /* 0x0000000400057305 */ /* 0x0002a4000021f000 */
[----:B-1----:R-:W-:-:S02]  /*03d0*/  IMAD.MOV.U32 R4, RZ, RZ, RZ ;  /* 0x000000ffff047224 */ /* 0x002fc400078e00ff */
[----:B--2---:R-:W-:-:S04]  /*03e0*/  IMAD.MOV R9, RZ, RZ, -R5 ;  /* 0x000000ffff097224 */ /* 0x004fc800078e0a05 */
[----:B------:R-:W-:-:S04]  /*03f0*/  IMAD R9, R9, R22, RZ ;  /* 0x0000001609097224 */ /* 0x000fc800078e02ff */
[----:B------:R-:W-:-:S06]  /*0400*/  IMAD.HI.U32 R8, R5, R9, R4 ;  /* 0x0000000905087227 */ /* 0x000fcc00078e0004 */
[----:B------:R-:W-:Y:S02]  /*0410*/  IMAD.HI.U32 R11, R8, R3, RZ ;  /* 0x00000003080b7227 */ /* 0x000fe400078e00ff */
[----:B------:R-:W1:Y:S02]  /*0420*/  LDC.64 R8, c[0x0][0x3a8] ;  /* 0x0000ea00ff087b82 */ /* 0x000e640000000a00 */
[----:B------:R-:W-:-:S04]  /*0430*/  IMAD.MOV R4, RZ, RZ, -R11 ;  /* 0x000000ffff047224 */ /* 0x000fc800078e0a0b */
[----:B------:R-:W-:Y:S02]  /*0440*/  IMAD R3, R22, R4, R3 ;  /* 0x0000000416037224 */ /* 0x000fe400078e0203 */
[----:B------:R-:W2:Y:S03]  /*0450*/  LDC.64 R4, c[0x0][0x380] ;  /* 0x0000e000ff047b82 */ /* 0x000ea60000000a00 */
[----:B------:R-:W-:-:S13]  /*0460*/  ISETP.GE.U32.AND P0, PT, R3, R22, PT ;  /* 0x000000160300720c */ /* 0x000fda0003f06070 */
[----:B------:R-:W-:Y:S02]  /*0470*/  @P0 IMAD.IADD R3, R3, 0x1, -R22 ;  /* 0x0000000103030824 */ /* 0x000fe400078e0a16 */
[----:B------:R-:W-:-:S03]  /*0480*/  @P0 VIADD R11, R11, 0x1 ;  /* 0x000000010b0b0836 */ /* 0x000fc60000000000 */
[----:B------:R-:W-:-:S13]  /*0490*/  ISETP.GE.U32.AND P1, PT, R3, R22, PT ;  /* 0x000000160300720c */ /* 0x000fda0003f26070 */
[----:B------:R-:W-:Y:S01]  /*04a0*/  @P1 VIADD R11, R11, 0x1 ;  /* 0x000000010b0b1836 */ /* 0x000fe20000000000 */
[----:B------:R-:W-:-:S05]  /*04b0*/  @!P2 LOP3.LUT R11, RZ, R22, RZ, 0x33, !PT ;  /* 0x00000016ff0ba212 */ /* 0x000fca00078e33ff */
[----:B------:R-:W-:-:S05]  /*04c0*/  IMAD.IADD R10, R10, 0x1, R11 ;  /* 0x000000010a0a7824 */ /* 0x000fca00078e020b */
[C---:B------:R-:W-:Y:S02]  /*04d0*/  LOP3.LUT R3, R10.reuse, 0x3, RZ, 0xc0, !PT ;  /* 0x000000030a037812 */ /* 0x040fe400078ec0ff */
[----:B------:R-:W-:Y:S02]  /*04e0*/  ISETP.GE.U32.AND P1, PT, R10, 0x3, PT ;  /* 0x000000030a00780c */ /* 0x000fe40003f26070 */
[----:B------:R-:W-:Y:S01]  /*04f0*/  ISETP.NE.AND P0, PT, R3, 0x3, PT ;  /* 0x000000030300780c */ /* 0x000fe20003f05270 */
[----:B------:R-:W-:-:S12]  /*0500*/  IMAD.MOV.U32 R3, RZ, RZ, R17 ;  /* 0x000000ffff037224 */ /* 0x000fd800078e0011 */
[----:B012---:R-:W-:Y:S05]  /*0510*/  @!P0 BRA `(.L_x_5) ;  /* 0x0000000000548947 */ /* 0x007fea0003800000 */
[----:B------:R-:W0:Y:S01]  /*0520*/  LDC.64 R20, c[0x0][0x3a8] ;  /* 0x0000ea00ff147b82 */ /* 0x000e220000000a00 */
[----:B------:R-:W-:Y:S02]  /*0530*/  VIADD R10, R10, 0x1 ;  /* 0x000000010a0a7836 */ /* 0x000fe40000000000 */
[----:B------:R-:W-:Y:S02]  /*0540*/  IMAD.MOV.U32 R28, RZ, RZ, RZ ;  /* 0x000000ffff1c7224 */ /* 0x000fe400078e00ff */
[----:B------:R-:W-:Y:S01]  /*0550*/  IMAD.MOV.U32 R3, RZ, RZ, R17 ;  /* 0x000000ffff037224 */ /* 0x000fe200078e0011 */
[----:B------:R-:W-:Y:S02]  /*0560*/  LOP3.LUT R23, R10, 0x3, RZ, 0xc0, !PT ;  /* 0x000000030a177812 */ /* 0x000fe400078ec0ff */
[----:B------:R-:W1:Y:S08]  /*0570*/  LDC.64 R24, c[0x0][0x3b0] ;  /* 0x0000ec00ff187b82 */ /* 0x000e700000000a00 */
[----:B------:R-:W2:Y:S02]  /*0580*/  LDC.64 R18, c[0x0][0x380] ;  /* 0x0000e000ff127b82 */ /* 0x000ea40000000a00 */
.L_x_6:
[----:B------:R-:W-:Y:S01]  /*0590*/  R2UR UR4, R26 ;  /* 0x000000001a0472ca */ /* 0x000fe200000e0000 */
[----:B--23--:R-:W-:Y:S01]  /*05a0*/  IMAD.WIDE.U32 R10, R3, 0x8, R18 ;  /* 0x00000008030a7825 */ /* 0x00cfe200078e0012 */
[----:B------:R-:W-:-:S13]  /*05b0*/  R2UR UR5, R27 ;  /* 0x000000001b0572ca */ /* 0x000fda00000e0000 */
[----:B------:R-:W2:Y:S01]  /*05c0*/  LDG.E.64.CONSTANT R10, desc[UR4][R10.64] ;  /* 0x000000040a0a7981 */ /* 0x000ea2000c1e9b00 */
[----:B------:R-:W-:Y:S01]  /*05d0*/  VIADD R28, R28, 0x1 ;  /* 0x000000011c1c7836 */ /* 0x000fe20000000000 */
[----:B------:R-:W-:Y:S01]  /*05e0*/  R2UR UR6, R26 ;  /* 0x000000001a0672ca */ /* 0x000fe200000e0000 */
[----:B0-----:R-:W-:Y:S01]  /*05f0*/  IMAD.WIDE.U32 R12, R3, 0x8, R20 ;  /* 0x00000008030c7825 */ /* 0x001fe200078e0014 */
[----:B------:R-:W-:Y:S02]  /*0600*/  R2UR UR7, R27 ;  /* 0x000000001b0772ca */ /* 0x000fe400000e0000 */
[----:B------:R-:W-:Y:S01]  /*0610*/  ISETP.NE.AND P0, PT, R28, R23, PT ;  /* 0x000000171c00720c */ /* 0x000fe20003f05270 */
[----:B-1----:R-:W-:-:S04]  /*0620*/  IMAD.WIDE.U32 R14, R3, 0x8, R24 ;  /* 0x00000008030e7825 */ /* 0x002fc800078e0018 */
[----:B------:R-:W-:Y:S01]  /*0630*/  IMAD.IADD R3, R22, 0x1, R3 ;  /* 0x0000000116037824 */ /* 0x000fe200078e0203 */
[----:B--2---:R3:W-:Y:S05]  /*0640*/  STG.E.64 desc[UR4][R12.64], R10 ;  /* 0x0000000a0c007986 */ /* 0x0047ea000c101b04 */
[----:B------:R3:W-:Y:S02]  /*0650*/  STG.E.64 desc[UR6][R14.64], RZ ;  /* 0x000000ff0e007986 */ /* 0x0007e4000c101b06 */
[----:B------:R-:W-:Y:S05]  /*0660*/  @P0 BRA `(.L_x_6) ;  /* 0xfffffffc00c80947 */ /* 0x000fea000383ffff */
.L_x_5:
[----:B------:R-:W-:Y:S05]  /*0670*/  BSYNC.RECONVERGENT B0 ;  /* 0x0000000000007941 */ /* 0x000fea0003800200 */
.L_x_4:
[----:B------:R-:W-:Y:S05]  /*0680*/  @!P1 BRA `(.L_x_3) ;  /* 0x0000000000b89947 */ /* 0x000fea0003800000 */
.L_x_7:
[----:B------:R-:W-:Y:S01]  /*0690*/  R2UR UR4, R26 ;  /* 0x000000001a0472ca */ /* 0x000fe200000e0000 */
[----:B0-----:R-:W-:Y:S01]  /*06a0*/  IMAD.IADD R31, R22, 0x1, R3 ;  /* 0x00000001161f7824 */ /* 0x001fe200078e0203 */
[----:B------:R-:W-:Y:S01]  /*06b0*/  R2UR UR5, R27 ;  /* 0x000000001b0572ca */ /* 0x000fe200000e0000 */
[----:B---3--:R-:W-:Y:S01]  /*06c0*/  IMAD.WIDE.U32 R12, R3, 0x8, R4 ;  /* 0x00000008030c7825 */ /* 0x008fe200078e0004 */
[C---:B------:R-:W-:Y:S02]  /*06d0*/  R2UR UR6, R26.reuse ;  /* 0x000000001a0672ca */ /* 0x040fe400000e0000 */
[----:B------:R-:W-:Y:S01]  /*06e0*/  R2UR UR7, R27 ;  /* 0x000000001b0772ca */ /* 0x000fe200000e0000 */
[C---:B------:R-:W-:Y:S01]  /*06f0*/  IMAD.IADD R25, R31.reuse, 0x1, R22 ;  /* 0x000000011f197824 */ /* 0x040fe200078e0216 */
[----:B------:R-:W-:Y:S01]  /*0700*/  R2UR UR8, R26 ;  /* 0x000000001a0872ca */ /* 0x000fe200000e0000 */
[----:B------:R-:W-:Y:S01]  /*0710*/  IMAD.WIDE.U32 R10, R31, 0x8, R4 ;  /* 0x000000081f0a7825 */ /* 0x000fe200078e0004 */
[----:B------:R-:W-:-:S02]  /*0720*/  R2UR UR9, R27 ;  /* 0x000000001b0972ca */ /* 0x000fc400000e0000 */
[----:B------:R-:W-:Y:S02]  /*0730*/  R2UR UR10, R26 ;  /* 0x000000001a0a72ca */ /* 0x000fe400000e0000 */
[----:B------:R-:W-:Y:S01]  /*0740*/  R2UR UR11, R27 ;  /* 0x000000001b0b72ca */ /* 0x000fe200000e0000 */
[C---:B------:R-:W-:Y:S01]  /*0750*/  IMAD.IADD R23, R25.reuse, 0x1, R22 ;  /* 0x0000000119177824 */ /* 0x040fe200078e0216 */
[----:B------:R0:W2:Y:S01]  /*0760*/  LDG.E.64.CONSTANT R34, desc[UR4][R12.64] ;  /* 0x000000040c227981 */ /* 0x0000a2000c1e9b00 */
[----:B------:R-:W-:-:S03]  /*0770*/  IMAD.WIDE.U32 R14, R25, 0x8, R4 ;  /* 0x00000008190e7825 */ /* 0x000fc600078e0004 */
[----:B------:R-:W3:Y:S01]  /*0780*/  LDG.E.64.CONSTANT R10, desc[UR6][R10.64] ;  /* 0x000000060a0a7981 */ /* 0x000ee2000c1e9b00 */
[----:B------:R-:W-:-:S03]  /*0790*/  IMAD.WIDE.U32 R20, R23, 0x8, R4 ;  /* 0x0000000817147825 */ /* 0x000fc600078e0004 */
[----:B------:R1:W4:Y:S04]  /*07a0*/  LDG.E.64.CONSTANT R18, desc[UR8][R14.64] ;  /* 0x000000080e127981 */ /* 0x000328000c1e9b00 */
[----:B------:R5:W4:Y:S01]  /*07b0*/  LDG.E.64.CONSTANT R28, desc[UR10][R20.64] ;  /* 0x0000000a141c7981 */ /* 0x000b22000c1e9b00 */
[----:B------:R-:W-:Y:S01]  /*07c0*/  IMAD.WIDE.U32 R36, R3, 0x8, R8 ;  /* 0x0000000803247825 */ /* 0x000fe200078e0008 */
[C---:B------:R-:W-:Y:S02]  /*07d0*/  R2UR UR12, R26.reuse ;  /* 0x000000001a0c72ca */ /* 0x040fe400000e0000 */
[----:B------:R-:W-:Y:S01]  /*07e0*/  R2UR UR13, R27 ;  /* 0x000000001b0d72ca */ /* 0x000fe200000e0000 */
[----:B------:R-:W-:Y:S01]  /*07f0*/  IMAD.WIDE.U32 R38, R3, 0x8, R6 ;  /* 0x0000000803267825 */ /* 0x000fe200078e0006 */
[----:B------:R-:W-:-:S02]  /*0800*/  R2UR UR14, R26 ;  /* 0x000000001a0e72ca */ /* 0x000fc400000e0000 */
[----:B------:R-:W-:Y:S01]  /*0810*/  R2UR UR15, R27 ;  /* 0x000000001b0f72ca */ /* 0x000fe200000e0000 */
[----:B------:R-:W-:Y:S01]  /*0820*/  IMAD.IADD R3, R23, 0x1, R22 ;  /* 0x0000000117037824 */ /* 0x000fe200078e0216 */
[C---:B------:R-:W-:Y:S01]  /*0830*/  R2UR UR16, R26.reuse ;  /* 0x000000001a1072ca */ /* 0x040fe200000e0000 */
[----:B0-----:R-:W-:Y:S01]  /*0840*/  IMAD.WIDE.U32 R12, R31, 0x8, R8 ;  /* 0x000000081f0c7825 */ /* 0x001fe200078e0008 */
[----:B------:R-:W-:Y:S02]  /*0850*/  R2UR UR17, R27 ;  /* 0x000000001b1172ca */ /* 0x000fe400000e0000 */
[----:B------:R-:W-:Y:S01]  /*0860*/  R2UR UR18, R26 ;  /* 0x000000001a1272ca */ /* 0x000fe200000e0000 */
[----:B-1----:R-:W-:Y:S01]  /*0870*/  IMAD.WIDE.U32 R14, R31, 0x8, R6 ;  /* 0x000000081f0e7825 */ /* 0x002fe200078e0006 */
[----:B------:R-:W-:Y:S02]  /*0880*/  R2UR UR19, R27 ;  /* 0x000000001b1372ca */ /* 0x000fe400000e0000 */
[----:B------:R-:W-:Y:S01]  /*0890*/  ISETP.GE.AND P0, PT, R3, R0, PT ;  /* 0x000000000300720c */ /* 0x000fe20003f06270 */
[----:B-----5:R-:W-:-:S04]  /*08a0*/  IMAD.WIDE.U32 R20, R25, 0x8, R8 ;  /* 0x0000000819147825 */ /* 0x020fc800078e0008 */
[----:B------:R-:W-:-:S04]  /*08b0*/  IMAD.WIDE.U32 R24, R25, 0x8, R6 ;  /* 0x0000000819187825 */ /* 0x000fc800078e0006 */
[----:B------:R-:W-:-:S04]  /*08c0*/  IMAD.WIDE.U32 R30, R23, 0x8, R8 ;  /* 0x00000008171e7825 */ /* 0x000fc800078e0008 */
[----:B------:R-:W-:Y:S01]  /*08d0*/  IMAD.WIDE.U32 R32, R23, 0x8, R6 ;  /* 0x0000000817207825 */ /* 0x000fe200078e0006 */
[----:B--2---:R0:W-:Y:S04]  /*08e0*/  STG.E.64 desc[UR4][R36.64], R34 ;  /* 0x0000002224007986 */ /* 0x0041e8000c101b04 */
[----:B------:R0:W-:Y:S04]  /*08f0*/  STG.E.64 desc[UR6][R38.64], RZ ;  /* 0x000000ff26007986 */ /* 0x0001e8000c101b06 */
[----:B---3--:R0:W-:Y:S04]  /*0900*/  STG.E.64 desc[UR8][R12.64], R10 ;  /* 0x0000000a0c007986 */ /* 0x0081e8000c101b08 */
[----:B------:R0:W-:Y:S04]  /*0910*/  STG.E.64 desc[UR10][R14.64], RZ ;  /* 0x000000ff0e007986 */ /* 0x0001e8000c101b0a */
[----:B----4-:R0:W-:Y:S04]  /*0920*/  STG.E.64 desc[UR12][R20.64], R18 ;  /* 0x0000001214007986 */ /* 0x0101e8000c101b0c */
[----:B------:R0:W-:Y:S04]  /*0930*/  STG.E.64 desc[UR14][R24.64], RZ ;  /* 0x000000ff18007986 */ /* 0x0001e8000c101b0e */
[----:B------:R0:W-:Y:S04]  /*0940*/  STG.E.64 desc[UR16][R30.64], R28 ;  /* 0x0000001c1e007986 */ /* 0x0001e8000c101b10 */
[----:B------:R0:W-:Y:S01]  /*0950*/  STG.E.64 desc[UR18][R32.64], RZ ;  /* 0x000000ff20007986 */ /* 0x0001e2000c101b12 */
[----:B------:R-:W-:Y:S05]  /*0960*/  @!P0 BRA `(.L_x_7) ;  /* 0xfffffffc00488947 */ /* 0x000fea000383ffff */
.L_x_3:
[----:B------:R-:W-:Y:S05]  /*0970*/  WARPSYNC.ALL ;  /* 0x0000000000007948 */ /* 0x000fea0003800000 */
[----:B------:R-:W1:Y:S01]  /*0980*/  LDCU.U8 UR4, c[0x0][0x3e8] ;  /* 0x00007d00ff0477ac */ /* 0x000e620008000000 */
[----:B------:R-:W-:Y:S01]  /*0990*/  BSSY.RECONVERGENT B6, `(.L_x_8) ;  /* 0x0000038000067945 */ /* 0x000fe20003800200 */
[----:B-1----:R-:W-:Y:S01]  /*09a0*/  UPRMT UR4, UR4, 0x8880, URZ ;  /* 0x0000888004047896 */ /* 0x002fe200080000ff */
[----:B------:R-:W-:Y:S05]  /*09b0*/  BAR.SYNC.DEFER_BLOCKING 0x0 ;  /* 0x0000000000007b1d */ /* 0x000fea0000010000 */
[----:B------:R-:W-:-:S04]  /*09c0*/  ISETP.NE.AND P0, PT, RZ, UR4, PT ;  /* 0x00000004ff007c0c */ /* 0x000fc8000bf05270 */
[----:B------:R-:W-:-:S13]  /*09d0*/  ISETP.NE.OR P0, PT, R17, RZ, !P0 ;  /* 0x000000ff1100720c */ /* 0x000fda0004705670 */
[----:B------:R-:W-:Y:S05]  /*09e0*/  @P0 BRA `(.L_x_9) ;  /* 0x0000000000c80947 */ /* 0x000fea0003800000 */
[----:B------:R-:W1:Y:S01]  /*09f0*/  LDC.64 R6, c[0x0][0x3a8] ;  /* 0x0000ea00ff067b82 */ /* 0x000e620000000a00 */
[C---:B------:R-:W-:Y:S02]  /*0a00*/  R2UR UR4, R26.reuse ;  /* 0x000000001a0472ca */ /* 0x040fe400000e0000 */
[C---:B------:R-:W-:Y:S02]  /*0a10*/  R2UR UR5, R27.reuse ;  /* 0x000000001b0572ca */ /* 0x040fe400000e0000 */
[C---:B------:R-:W-:Y:S02]  /*0a20*/  R2UR UR6, R26.reuse ;  /* 0x000000001a0672ca */ /* 0x040fe400000e0000 */
[C---:B------:R-:W-:Y:S02]  /*0a30*/  R2UR UR7, R27.reuse ;  /* 0x000000001b0772ca */ /* 0x040fe400000e0000 */
[----:B------:R-:W-:Y:S02]  /*0a40*/  R2UR UR8, R26 ;  /* 0x000000001a0872ca */ /* 0x000fe400000e0000 */
[----:B------:R-:W-:-:S02]  /*0a50*/  R2UR UR9, R27 ;  /* 0x000000001b0972ca */ /* 0x000fc400000e0000 */
[C---:B------:R-:W-:Y:S02]  /*0a60*/  R2UR UR10, R26.reuse ;  /* 0x000000001a0a72ca */ /* 0x040fe400000e0000 */
[C---:B------:R-:W-:Y:S02]  /*0a70*/  R2UR UR11, R27.reuse ;  /* 0x000000001b0b72ca */ /* 0x040fe400000e0000 */
[----:B------:R-:W-:Y:S02]  /*0a80*/  R2UR UR12, R26 ;  /* 0x000000001a0c72ca */ /* 0x000fe400000e0000 */
[----:B------:R-:W-:Y:S01]  /*0a90*/  R2UR UR13, R27 ;  /* 0x000000001b0d72ca */ /* 0x000fe200000e0000 */
[----:B-1----:R-:W2:Y:S01]  /*0aa0*/  LDG.E.64 R8, desc[UR4][R6.64] ;  /* 0x0000000406087981 */ /* 0x002ea2000c1e1b00 */
[----:B------:R-:W-:Y:S01]  /*0ab0*/  MOV R23, 0x0 ;  /* 0x0000000000177802 */ /* 0x000fe20000000f00 */
[----:B------:R-:W1:Y:S02]  /*0ac0*/  LDCU.64 UR4, c[0x4][0x18] ;  /* 0x01000300ff0477ac */ /* 0x000e640008000a00 */
[----:B0--3--:R-:W3:Y:S04]  /*0ad0*/  LDG.E.64 R10, desc[UR6][R6.64+0x8] ;  /* 0x00000806060a7981 */ /* 0x009ee8000c1e1b00 */
[----:B------:R-:W4:Y:S04]  /*0ae0*/  LDG.E.64 R12, desc[UR8][R6.64+0x10] ;  /* 0x00001008060c7981 */ /* 0x000f28000c1e1b00 */
[----:B------:R-:W5:Y:S04]  /*0af0*/  LDG.E.64 R14, desc[UR10][R6.64+0x18] ;  /* 0x0000180a060e7981 */ /* 0x000f68000c1e1b00 */
[----:B------:R0:W5:Y:S01]  /*0b00*/  LDG.E.64 R18, desc[UR12][R6.64+0x20] ;  /* 0x0000200c06127981 */ /* 0x000162000c1e1b00 */
[----:B------:R0:W2:Y:S01]  /*0b10*/  LDC.64 R24, c[0x4][R23] ;  /* 0x0100000017187b82 */ /* 0x0000a20000000a00 */
[----:B-1----:R-:W-:-:S02]  /*0b20*/  IMAD.U32 R4, RZ, RZ, UR4 ;  /* 0x00000004ff047e24 */ /* 0x002fc4000f8e00ff */
[----:B------:R-:W-:Y:S02]  /*0b30*/  IMAD.U32 R5, RZ, RZ, UR5 ;  /* 0x00000005ff057e24 */ /* 0x000fe4000f8e00ff */
[----:B0-----:R-:W-:Y:S02]  /*0b40*/  IMAD.MOV.U32 R6, RZ, RZ, R2 ;  /* 0x000000ffff067224 */ /* 0x001fe400078e0002 */
[----:B------:R-:W-:Y:S01]  /*0b50*/  IMAD.MOV.U32 R7, RZ, RZ, R16 ;  /* 0x000000ffff077224 */ /* 0x000fe200078e0010 */
[----:B--2---:R0:W-:Y:S04]  /*0b60*/  STL.64 [R1], R8 ;  /* 0x0000000801007387 */ /* 0x0041e80000100a00 */
[----:B---3--:R0:W-:Y:S04]  /*0b70*/  STL.64 [R1+0x8], R10 ;  /* 0x0000080a01007387 */ /* 0x0081e80000100a00 */
[----:B----4-:R0:W-:Y:S04]  /*0b80*/  STL.64 [R1+0x10], R12 ;  /* 0x0000100c01007387 */ /* 0x0101e80000100a00 */
[----:B-----5:R0:W-:Y:S04]  /*0b90*/  STL.64 [R1+0x18], R14 ;  /* 0x0000180e01007387 */ /* 0x0201e80000100a00 */
[----:B------:R0:W-:Y:S02]  /*0ba0*/  STL.64 [R1+0x20], R18 ;  /* 0x0000201201007387 */ /* 0x0001e40000100a00 */
[----:B------:R-:W-:-:S07]  /*0bb0*/  LEPC R20, `(.L_x_10) ;  /* 0x000000001014794e */ /* 0x000fce0000000000 */
[----:B0-----:R-:W-:Y:S05]  /*0bc0*/  CALL.ABS.NOINC R24 ;  /* 0x0000000018007343 */ /* 0x001fea0003c00000 */
.L_x_10:
[----:B------:R-:W0:Y:S01]  /*0bd0*/  LDC.64 R8, c[0x0][0x388] ;  /* 0x0000e200ff087b82 */ /* 0x000e220000000a00 */
[C---:B------:R-:W-:Y:S02]  /*0be0*/  R2UR UR4, R26.reuse ;  /* 0x000000001a0472ca */ /* 0x040fe400000e0000 */
[C---:B------:R-:W-:Y:S02]  /*0bf0*/  R2UR UR5, R27.reuse ;  /* 0x000000001b0572ca */ /* 0x040fe400000e0000 */
[C---:B------:R-:W-:Y:S02]  /*0c00*/  R2UR UR6, R26.reuse ;  /* 0x000000001a0672ca */ /* 0x040fe400000e0000 */
[C---:B------:R-:W-:Y:S02]  /*0c10*/  R2UR UR7, R27.reuse ;  /* 0x000000001b0772ca */ /* 0x040fe400000e0000 */
[----:B------:R-:W-:Y:S02]  /*0c20*/  R2UR UR8, R26 ;  /* 0x000000001a0872ca */ /* 0x000fe400000e0000 */
[----:B------:R-:W-:-:S05]  /*0c30*/  R2UR UR9, R27 ;  /* 0x000000001b0972ca */ /* 0x000fca00000e0000 */
[----:B0-----:R-:W2:Y:S01]  /*0c40*/  LDG.E.CONSTANT R10, desc[UR4][R8.64] ;  /* 0x00000004080a7981 */ /* 0x001ea2000c1e9900 */
[----:B------:R0:W1:Y:S01]  /*0c50*/  LDC.64 R12, c[0x4][R23] ;  /* 0x01000000170c7b82 */ /* 0x0000620000000a00 */
[----:B------:R-:W3:Y:S02]  /*0c60*/  LDCU.64 UR4, c[0x4][0x20] ;  /* 0x01000400ff0477ac */ /* 0x000ee40008000a00 */
[----:B------:R-:W2:Y:S04]  /*0c70*/  LDG.E.CONSTANT R11, desc[UR6][R8.64+0x4] ;  /* 0x00000406080b7981 */ /* 0x000ea8000c1e9900 */
[----:B------:R-:W4:Y:S01]  /*0c80*/  LDG.E.CONSTANT R0, desc[UR8][R8.64+0x8] ;  /* 0x0000080808007981 */ /* 0x000f22000c1e9900 */
[----:B------:R-:W-:Y:S02]  /*0c90*/  IMAD.MOV.U32 R6, RZ, RZ, R2 ;  /* 0x000000ffff067224 */ /* 0x000fe400078e0002 */
[----:B------:R-:W-:-:S02]  /*0ca0*/  IMAD.MOV.U32 R7, RZ, RZ, R16 ;  /* 0x000000ffff077224 */ /* 0x000fc400078e0010 */
[----:B---3--:R-:W-:Y:S02]  /*0cb0*/  IMAD.U32 R4, RZ, RZ, UR4 ;  /* 0x00000004ff047e24 */ /* 0x008fe4000f8e00ff */
[----:B------:R-:W-:Y:S01]  /*0cc0*/  IMAD.U32 R5, RZ, RZ, UR5 ;  /* 0x00000005ff057e24 */ /* 0x000fe2000f8e00ff */
[----:B--2---:R0:W-:Y:S04]  /*0cd0*/  STL.64 [R1], R10 ;  /* 0x0000000a01007387 */ /* 0x0041e80000100a00 */
[----:B-1--4-:R0:W-:Y:S02]  /*0ce0*/  STL [R1+0x8], R0 ;  /* 0x0000080001007387 */ /* 0x0121e40000100800 */
[----:B------:R-:W-:-:S07]  /*0cf0*/  LEPC R20, `(.L_x_9) ;  /* 0x000000001014794e */ /* 0x000fce0000000000 */
[----:B0-----:R-:W-:Y:S05]  /*0d00*/  CALL.ABS.NOINC R12 ;  /* 0x000000000c007343 */ /* 0x001fea0003c00000 */
.L_x_9:
[----:B------:R-:W-:Y:S05]  /*0d10*/  BSYNC.RECONVERGENT B6 ;  /* 0x0000000000067941 */ /* 0x000fea0003800200 */
.L_x_8:
[----:B------:R-:W1:Y:S02]  /*0d20*/  LDCU UR4, c[0x0][0x3d4] ;  /* 0x00007a80ff0477ac */ /* 0x000e640008000800 */
[----:B-1----:R-:W-:-:S09]  /*0d30*/  UISETP.GE.AND UP0, UPT, UR4, 0x1, UPT ;  /* 0x000000010400788c */ /* 0x002fd2000bf06270 */
[----:B------:R-:W-:Y:S05]  /*0d40*/  BRA.U !UP0, `(.L_x_11) ;  /* 0x0000007908a47547 */ /* 0x000fea000b800000 */
[----:B---3--:R-:W1:Y:S01]  /*0d50*/  I2F.U32.RP R3, R22 ;  /* 0x0000001600037306 */ /* 0x008e620000209000 */
[----:B0-----:R-:W0:Y:S01]  /*0d60*/  LDC R28, c[0x0][0x3c4] ;  /* 0x0000f100ff1c7b82 */ /* 0x001e220000000800 */
[--C-:B------:R-:W-:Y:S01]  /*0d70*/  IMAD.IADD R19, R17, 0x1, R22.reuse ;  /* 0x0000000111137824 */ /* 0x100fe200078e0216 */
[----:B------:R-:W-:Y:S01]  /*0d80*/  ISETP.NE.U32.AND P4, PT, R22, RZ, PT ;  /* 0x000000ff1600720c */ /* 0x000fe20003f85070 */
[----:B------:R-:W-:Y:S02]  /*0d90*/  IMAD.MOV.U32 R18, RZ, RZ, RZ ;  /* 0x000000ffff127224 */ /* 0x000fe400078e00ff */
[----:B------:R-:W-:-:S03]  /*0da0*/  IMAD.IADD R45, R19, 0x1, R22 ;  /* 0x00000001132d7824 */ /* 0x000fc600078e0216 */
[----:B------:R-:W2:Y:S01]  /*0db0*/  LDC.64 R4, c[0x0][0x3c8] ;  /* 0x0000f200ff047b82 */ /* 0x000ea20000000a00 */
[----:B------:R-:W-:Y:S01]  /*0dc0*/  IMAD.IADD R49, R45, 0x1, R22 ;  /* 0x000000012d317824 */ /* 0x000fe200078e0216 */
[----:B-1----:R-:W1:Y:S06]  /*0dd0*/  MUFU.RCP R3, R3 ;  /* 0x0000000300037308 */ /* 0x002e6c0000001000 */
[----:B------:R-:W3:Y:S01]  /*0de0*/  LDC.64 R30, c[0x0][0x398] ;  /* 0x0000e600ff1e7b82 */ /* 0x000ee20000000a00 */
[----:B0-----:R-:W-:-:S07]  /*0df0*/  ISETP.GE.AND P0, PT, R19, R28, PT ;  /* 0x0000001c1300720c */ /* 0x001fce0003f06270 */
[----:B------:R-:W0:Y:S01]  /*0e00*/  LDC.64 R32, c[0x0][0x3a0] ;  /* 0x0000e800ff207b82 */ /* 0x000e220000000a00 */
[----:B------:R-:W-:Y:S02]  /*0e10*/  VIMNMX R0, PT, PT, R19, R28, !PT ;  /* 0x0000001c13007248 */ /* 0x000fe40007fe0100 */
[----:B------:R-:W-:Y:S02]  /*0e20*/  SEL R23, RZ, 0x1, P0 ;  /* 0x00000001ff177807 */ /* 0x000fe40000000000 */
[----:B------:R-:W-:Y:S01]  /*0e30*/  LOP3.LUT R46, R28, 0xf, RZ, 0xc0, !PT ;  /* 0x0000000f1c2e7812 */ /* 0x000fe200078ec0ff */
[----:B-1----:R-:W-:Y:S01]  /*0e40*/  VIADD R6, R3, 0xffffffe ;  /* 0x0ffffffe03067836 */ /* 0x002fe20000000000 */
[CC--:B--2---:R-:W-:Y:S01]  /*0e50*/  ISETP.GE.AND P1, PT, R19.reuse, R4.reuse, PT ;  /* 0x000000041300720c */ /* 0x0c4fe20003f26270 */
[----:B------:R-:W1:Y:S01]  /*0e60*/  LDC.64 R34, c[0x0][0x388] ;  /* 0x0000e200ff227b82 */ /* 0x000e620000000a00 */
[----:B------:R-:W-:Y:S01]  /*0e70*/  VIMNMX R4, PT, PT, R19, R4, !PT ;  /* 0x0000000413047248 */ /* 0x000fe20007fe0100 */
[----:B------:R2:W4:Y:S01]  /*0e80*/  F2I.FTZ.U32.TRUNC.NTZ R7, R6 ;  /* 0x0000000600077305 */ /* 0x000522000021f000 */
[----:B------:R-:W-:-:S02]  /*0e90*/  SEL R24, RZ, 0x1, P1 ;  /* 0x00000001ff187807 */ /* 0x000fc40000800000 */
[C---:B------:R-:W-:Y:S02]  /*0ea0*/  LOP3.LUT R47, R28.reuse, 0x7, RZ, 0xc0, !PT ;  /* 0x000000071c2f7812 */ /* 0x040fe400078ec0ff */
[C---:B------:R-:W-:Y:S01]  /*0eb0*/  LOP3.LUT R48, R28.reuse, 0x3, RZ, 0xc0, !PT ;  /* 0x000000031c307812 */ /* 0x040fe200078ec0ff */
[----:B---3--:R-:W-:Y:S01]  /*0ec0*/  IMAD.WIDE.U32 R30, R17, 0x4, R30 ;  /* 0x00000004111e7825 */ /* 0x008fe200078e001e */
[----:B------:R-:W-:Y:S02]  /*0ed0*/  LOP3.LUT R50, R28, 0x7ffffffe, RZ, 0xc0, !PT ;  /* 0x7ffffffe1c327812 */ /* 0x000fe400078ec0ff */
[----:B------:R-:W3:Y:S01]  /*0ee0*/  I2F.F64 R28, R28 ;  /* 0x0000001c001c7312 */ /* 0x000ee20000201c00 */
[----:B--2---:R-:W-:Y:S01]  /*0ef0*/  IMAD.MOV.U32 R6, RZ, RZ, RZ ;  /* 0x000000ffff067224 */ /* 0x004fe200078e00ff */
[C---:B------:R-:W-:Y:S01]  /*0f00*/  LOP3.LUT R43, R5.reuse, 0x7ffffff0, RZ, 0xc0, !PT ;  /* 0x7ffffff0052b7812 */ /* 0x040fe200078ec0ff */
[----:B------:R-:W-:Y:S01]  /*0f10*/  IMAD.WIDE R36, R22, 0x4, R30 ;  /* 0x0000000416247825 */ /* 0x000fe200078e021e */
[----:B------:R-:W-:-:S02]  /*0f20*/  LOP3.LUT R25, R5, 0xf, RZ, 0xc0, !PT ;  /* 0x0000000f05197812 */ /* 0x000fc400078ec0ff */
[C---:B------:R-:W-:Y:S01]  /*0f30*/  LOP3.LUT R42, R5.reuse, 0x7, RZ, 0xc0, !PT ;  /* 0x00000007052a7812 */ /* 0x040fe200078ec0ff */
[----:B----4-:R-:W-:Y:S01]  /*0f40*/  IMAD.MOV R9, RZ, RZ, -R7 ;  /* 0x000000ffff097224 */ /* 0x010fe200078e0a07 */
[----:B------:R-:W-:Y:S01]  /*0f50*/  LOP3.LUT R44, R5, 0x3, RZ, 0xc0, !PT ;  /* 0x00000003052c7812 */ /* 0x000fe200078ec0ff */
[----:B0-----:R-:W-:-:S04]  /*0f60*/  IMAD.WIDE.U32 R32, R17, 0x4, R32 ;  /* 0x0000000411207825 */ /* 0x001fc800078e0020 */
[----:B------:R-:W-:Y:S02]  /*0f70*/  IMAD R3, R9, R22, RZ ;  /* 0x0000001609037224 */ /* 0x000fe400078e02ff */
[----:B-1----:R-:W-:-:S04]  /*0f80*/  IMAD.WIDE.U32 R34, R17, 0x4, R34 ;  /* 0x0000000411227825 */ /* 0x002fc800078e0022 */
[----:B------:R-:W-:Y:S01]  /*0f90*/  IMAD.HI.U32 R6, R7, R3, R6 ;  /* 0x0000000307067227 */ /* 0x000fe200078e0006 */
[-C--:B------:R-:W-:Y:S02]  /*0fa0*/  IADD3 R3, PT, PT, R0, -R19.reuse, -R23 ;  /* 0x8000001300037210 */ /* 0x080fe40007ffe817 */
[----:B------:R-:W-:Y:S01]  /*0fb0*/  IADD3 R7, PT, PT, R4, -R19, -R24 ;  /* 0x8000001304077210 */ /* 0x000fe20007ffe818 */
[----:B------:R-:W-:Y:S02]  /*0fc0*/  IMAD.MOV R51, RZ, RZ, -R43 ;  /* 0x000000ffff337224 */ /* 0x000fe400078e0a2b */
[----:B------:R-:W-:-:S04]  /*0fd0*/  IMAD.HI.U32 R0, R6, R3, RZ ;  /* 0x0000000306007227 */ /* 0x000fc800078e00ff */
[----:B------:R-:W-:-:S04]  /*0fe0*/  IMAD.HI.U32 R4, R6, R7, RZ ;  /* 0x0000000706047227 */ /* 0x000fc800078e00ff */
[----:B------:R-:W-:Y:S02]  /*0ff0*/  IMAD.MOV R6, RZ, RZ, -R0 ;  /* 0x000000ffff067224 */ /* 0x000fe400078e0a00 */
[----:B------:R-:W-:Y:S02]  /*1000*/  IMAD.MOV R8, RZ, RZ, -R4 ;  /* 0x000000ffff087224 */ /* 0x000fe400078e0a04 */
[C---:B------:R-:W-:Y:S02]  /*1010*/  IMAD R3, R22.reuse, R6, R3 ;  /* 0x0000000616037224 */ /* 0x040fe400078e0203 */
[C---:B------:R-:W-:Y:S02]  /*1020*/  IMAD R7, R22.reuse, R8, R7 ;  /* 0x0000000816077224 */ /* 0x040fe400078e0207 */
[----:B------:R-:W-:Y:S01]  /*1030*/  IMAD.WIDE R38, R22, 0x4, R32 ;  /* 0x0000000416267825 */ /* 0x000fe200078e0220 */
[-C--:B------:R-:W-:Y:S02]  /*1040*/  ISETP.GE.U32.AND P0, PT, R3, R22.reuse, PT ;  /* 0x000000160300720c */ /* 0x080fe40003f06070 */
[----:B------:R-:W-:-:S11]  /*1050*/  ISETP.GE.U32.AND P2, PT, R7, R22, PT ;  /* 0x000000160700720c */ /* 0x000fd60003f46070 */
[--C-:B------:R-:W-:Y:S02]  /*1060*/  @P0 IMAD.IADD R3, R3, 0x1, -R22.reuse ;  /* 0x0000000103030824 */ /* 0x100fe400078e0a16 */
[----:B------:R-:W-:Y:S02]  /*1070*/  @P2 IMAD.IADD R7, R7, 0x1, -R22 ;  /* 0x0000000107072824 */ /* 0x000fe400078e0a16 */
[----:B------:R-:W-:Y:S01]  /*1080*/  @P0 VIADD R0, R0, 0x1 ;  /* 0x0000000100000836 */ /* 0x000fe20000000000 */
[-C--:B------:R-:W-:Y:S01]  /*1090*/  ISETP.GE.U32.AND P1, PT, R3, R22.reuse, PT ;  /* 0x000000160300720c */ /* 0x080fe20003f26070 */
[----:B------:R-:W-:Y:S01]  /*10a0*/  @P2 VIADD R4, R4, 0x1 ;  /* 0x0000000104042836 */ /* 0x000fe20000000000 */
[-C--:B------:R-:W-:Y:S02]  /*10b0*/  ISETP.GE.U32.AND P3, PT, R7, R22.reuse, PT ;  /* 0x000000160700720c */ /* 0x080fe40003f66070 */
[----:B------:R-:W-:-:S09]  /*10c0*/  LOP3.LUT R3, RZ, R22, RZ, 0x33, !PT ;  /* 0x00000016ff037212 */ /* 0x000fd200078e33ff */
[----:B------:R-:W-:Y:S02]  /*10d0*/  @P1 VIADD R0, R0, 0x1 ;  /* 0x0000000100001836 */ /* 0x000fe40000000000 */
[----:B------:R-:W-:-:S03]  /*10e0*/  @P3 VIADD R4, R4, 0x1 ;  /* 0x0000000104043836 */ /* 0x000fc60000000000 */
[C---:B------:R-:W-:Y:S02]  /*10f0*/  SEL R0, R3.reuse, R0, !P4 ;  /* 0x0000000003007207 */ /* 0x040fe40006000000 */
[----:B------:R-:W-:-:S03]  /*1100*/  SEL R3, R3, R4, !P4 ;  /* 0x0000000403037207 */ /* 0x000fc60006000000 */
[----:B------:R-:W-:Y:S02]  /*1110*/  IMAD.IADD R23, R23, 0x1, R0 ;  /* 0x0000000117177824 */ /* 0x000fe400078e0200 */
[----:B------:R-:W-:Y:S02]  /*1120*/  IMAD.IADD R24, R24, 0x1, R3 ;  /* 0x0000000118187824 */ /* 0x000fe400078e0203 */
[----:B------:R-:W-:-:S05]  /*1130*/  VIADD R52, R23, 0x1 ;  /* 0x0000000117347836 */ /* 0x000fca0000000000 */
[----:B---3--:R-:W-:-:S07]  /*1140*/  LOP3.LUT R52, R52, 0x3, RZ, 0xc0, !PT ;  /* 0x0000000334347812 */ /* 0x008fce00078ec0ff */
.L_x_104:
[----:B0-----:R-:W0:Y:S01]  /*1150*/  LDC R0, c[0x0][0x3c4] ;  /* 0x0000f100ff007b82 */ /* 0x001e220000000800 */
[----:B------:R-:W-:-:S04]  /*1160*/  IMAD.WIDE R6, R22, 0x4, R34 ;  /* 0x0000000416067825 */ /* 0x000fc800078e0222 */
[----:B------:R-:W-:Y:S01]  /*1170*/  IMAD.WIDE R4, R22, 0x4, R6 ;  /* 0x0000000416047825 */ /* 0x000fe200078e0206 */
[----:B0-----:R-:W-:-:S13]  /*1180*/  ISETP.GE.AND P1, PT, R17, R0, PT ;  /* 0x000000001100720c */ /* 0x001fda0003f26270 */
[----:B-1-34-:R-:W-:Y:S05]  /*1190*/  @P1 BRA `(.L_x_12) ;  /* 0x0000002c00681947 */ /* 0x01afea0003800000 */
[----:B------:R-:W0:Y:S02]  /*11a0*/  LDCU UR4, c[0x0][0x3cc] ;  /* 0x00007980ff0477ac */ /* 0x000e240008000800 */
[----:B0-----:R-:W-:-:S09]  /*11b0*/  UISETP.GE.AND UP0, UPT, UR4, 0x1, UPT ;  /* 0x000000010400788c */ /* 0x001fd2000bf06270 */
[----:B------:R-:W-:Y:S05]  /*11c0*/  BRA.U !UP0, `(.L_x_13) ;  /* 0x00000011084c7547 */ /* 0x000fea000b800000 */
[----:B------:R-:W-:-:S07]  /*11d0*/  IMAD.MOV.U32 R59, RZ, RZ, R17 ;  /* 0x000000ffff3b7224 */ /* 0x000fce00078e0011 */
.L_x_24:
[----:B0-----:R-:W0:Y:S01]  /*11e0*/  LDC.64 R8, c[0x0][0x388] ;  /* 0x0000e200ff087b82 */ /* 0x001e220000000a00 */
[----:B------:R-:W-:Y:S02]  /*11f0*/  R2UR UR4, R26 ;  /* 0x000000001a0472ca */ /* 0x000fe400000e0000 */
[----:B------:R-:W-:Y:S01]  /*1200*/  R2UR UR5, R27 ;  /* 0x000000001b0572ca */ /* 0x000fe200000e0000 */
[----:B0-----:R-:W-:-:S12]  /*1210*/  IMAD.WIDE.U32 R8, R59, 0x4, R8 ;  /* 0x000000043b087825 */ /* 0x001fd800078e0008 */
[----:B------:R0:W5:Y:S01]  /*1220*/  LDG.E.CONSTANT R53, desc[UR4][R8.64] ;  /* 0x0000000408357981 */ /* 0x000162000c1e9900 */
[----:B------:R-:W1:Y:S01]  /*1230*/  LDCU UR4, c[0x0][0x3cc] ;  /* 0x00007980ff0477ac */ /* 0x000e620008000800 */
[----:B------:R-:W-:Y:S01]  /*1240*/  IMAD.MOV.U32 R3, RZ, RZ, RZ ;  /* 0x000000ffff037224 */ /* 0x000fe200078e00ff */
[----:B------:R-:W-:Y:S01]  /*1250*/  CS2R R14, SRZ ;  /* 0x00000000000e7805 */ /* 0x000fe2000001ff00 */
[----:B------:R-:W2:Y:S01]  /*1260*/  LDCU UR5, c[0x0][0x3c4] ;  /* 0x00007880ff0577ac */ /* 0x000ea20008000800 */
[----:B-1----:R-:W-:Y:S02]  /*1270*/  UISETP.GE.U32.AND UP0, UPT, UR4, 0x10, UPT ;  /* 0x000000100400788c */ /* 0x002fe4000bf06070 */
[----:B------:R-:W-:Y:S02]  /*1280*/  IMAD R0, R59, UR4, RZ ;  /* 0x000000043b007c24 */ /* 0x000fe4000f8e02ff */
[----:B------:R-:W-:-:S05]  /*1290*/  IMAD.IADD R59, R22, 0x1, R59 ;  /* 0x00000001163b7824 */ /* 0x000fca00078e023b */
[----:B--2---:R-:W-:Y:S01]  /*12a0*/  ISETP.GE.AND P5, PT, R59, UR5, PT ;  /* 0x000000053b007c0c */ /* 0x004fe2000bfa6270 */
[----:B0-----:R-:W-:-:S12]  /*12b0*/  BRA.U !UP0, `(.L_x_14) ;  /* 0x00000005085c7547 */ /* 0x001fd8000b800000 */
[----:B------:R-:W0:Y:S01]  /*12c0*/  LDC.64 R8, c[0x0][0x390] ;  /* 0x0000e400ff087b82 */ /* 0x000e220000000a00 */
[----:B------:R-:W-:Y:S01]  /*12d0*/  BSSY.RECONVERGENT B0, `(.L_x_15) ;  /* 0x0000054000007945 */ /* 0x000fe20003800200 */
[----:B------:R-:W-:Y:S01]  /*12e0*/  IMAD.MOV.U32 R3, RZ, RZ, R51 ;  /* 0x000000ffff037224 */ /* 0x000fe200078e0033 */
[----:B------:R-:W-:Y:S01]  /*12f0*/  CS2R R14, SRZ ;  /* 0x00000000000e7805 */ /* 0x000fe2000001ff00 */
[----:B0-----:R-:W-:-:S03]  /*1300*/  IMAD.WIDE.U32 R8, R0, 0x4, R8 ;  /* 0x0000000400087825 */ /* 0x001fc600078e0008 */
[----:B------:R-:W-:-:S05]  /*1310*/  IADD3 R10, P0, PT, R8, 0x20, RZ ;  /* 0x00000020080a7810 */ /* 0x000fca0007f1e0ff */
[----:B------:R-:W-:-:S08]  /*1320*/  IMAD.X R11, RZ, RZ, R9, P0 ;  /* 0x000000ffff0b7224 */ /* 0x000fd000000e0609 */
.L_x_16:
[----:B------:R-:W-:Y:S01]  /*1330*/  R2UR UR4, R26 ;  /* 0x000000001a0472ca */ /* 0x000fe200000e0000 */
[----:B------:R-:W0:Y:S01]  /*1340*/  LDC.64 R8, c[0x0][0x3a8] ;  /* 0x0000ea00ff087b82 */ /* 0x000e220000000a00 */
[----:B------:R-:W-:-:S13]  /*1350*/  R2UR UR5, R27 ;  /* 0x000000001b0572ca */ /* 0x000fda00000e0000 */
[----:B------:R-:W0:Y:S01]  /*1360*/  LDG.E.CONSTANT R13, desc[UR4][R10.64+-0x20] ;  /* 0xffffe0040a0d7981 */ /* 0x000e22000c1e9900 */
[C---:B------:R-:W-:Y:S02]  /*1370*/  R2UR UR6, R26.reuse ;  /* 0x000000001a0672ca */ /* 0x040fe400000e0000 */
[C---:B------:R-:W-:Y:S01]  /*1380*/  R2UR UR7, R27.reuse ;  /* 0x000000001b0772ca */ /* 0x040fe200000e0000 */
[----:B------:R-:W2:Y:S01]  /*1390*/  LDG.E.CONSTANT R55, desc[UR4][R10.64+-0x1c] ;  /* 0xffffe4040a377981 */ /* 0x000ea2000c1e9900 */
[----:B------:R-:W-:Y:S02]  /*13a0*/  R2UR UR8, R26 ;  /* 0x000000001a0872ca */ /* 0x000fe400000e0000 */
[----:B------:R-:W-:Y:S01]  /*13b0*/  R2UR UR9, R27 ;  /* 0x000000001b0972ca */ /* 0x000fe200000e0000 */
[----:B------:R-:W3:Y:S04]  /*13c0*/  LDG.E.CONSTANT R63, desc[UR4][R10.64+-0x10] ;  /* 0xfffff0040a3f7981 */ /* 0x000ee8000c1e9900 */
[----:B------:R-:W4:Y:S04]  /*13d0*/  LDG.E.CONSTANT R67, desc[UR4][R10.64+-0x8] ;  /* 0xfffff8040a437981 */ /* 0x000f28000c1e9900 */
[----:B------:R-:W3:Y:S04]  /*13e0*/  LDG.E.CONSTANT R61, desc[UR6][R10.64+-0x18] ;  /* 0xffffe8060a3d7981 */ /* 0x000ee8000c1e9900 */
[----:B------:R-:W4:Y:S04]  /*13f0*/  LDG.E.CONSTANT R57, desc[UR8][R10.64+-0x14] ;  /* 0xffffec080a397981 */ /* 0x000f28000c1e9900 */
[----:B------:R-:W4:Y:S01]  /*1400*/  LDG.E.CONSTANT R65, desc[UR8][R10.64+-0xc] ;  /* 0xfffff4080a417981 */ /* 0x000f22000c1e9900 */
[----:B0-----:R-:W-:-:S06]  /*1410*/  IMAD.WIDE R12, R13, 0x8, R8 ;  /* 0x000000080d0c7825 */ /* 0x001fcc00078e0208 */
[----:B------:R-:W4:Y:S01]  /*1420*/  LDG.E.64 R12, desc[UR4][R12.64] ;  /* 0x000000040c0c7981 */ /* 0x000f22000c1e1b00 */
[----:B--2---:R-:W-:-:S06]  /*1430*/  IMAD.WIDE R54, R55, 0x8, R8 ;  /* 0x0000000837367825 */ /* 0x004fcc00078e0208 */
[----:B------:R-:W2:Y:S01]  /*1440*/  LDG.E.64 R54, desc[UR4][R54.64] ;  /* 0x0000000436367981 */ /* 0x000ea2000c1e1b00 */
[----:B---3--:R-:W-:-:S04]  /*1450*/  IMAD.WIDE R60, R61, 0x8, R8 ;  /* 0x000000083d3c7825 */ /* 0x008fc800078e0208 */
[----:B----4-:R-:W-:-:S05]  /*1460*/  IMAD.WIDE R56, R57, 0x8, R8 ;  /* 0x0000000839387825 */ /* 0x010fca00078e0208 */
[----:B------:R0:W3:Y:S01]  /*1470*/  LDG.E.64 R20, desc[UR6][R56.64] ;  /* 0x0000000638147981 */ /* 0x0000e2000c1e1b00 */
[----:B------:R-:W-:-:S03]  /*1480*/  DADD R14, R12, R14 ;  /* 0x000000000c0e7229 */ /* 0x000fc6000000000e */
[----:B------:R-:W4:Y:S05]  /*1490*/  LDG.E.64 R12, desc[UR4][R60.64] ;  /* 0x000000043c0c7981 */ /* 0x000f2a000c1e1b00 */
[----:B--2---:R-:W-:Y:S01]  /*14a0*/  DADD R54, R14, R54 ;  /* 0x000000000e367229 */ /* 0x004fe20000000036 */
[--C-:B------:R-:W-:Y:S01]  /*14b0*/  IMAD.WIDE R14, R63, 0x8, R8.reuse ;  /* 0x000000083f0e7825 */ /* 0x100fe200078e0208 */
[----:B------:R-:W2:Y:S05]  /*14c0*/  LDG.E.CONSTANT R61, desc[UR8][R10.64+-0x4] ;  /* 0xfffffc080a3d7981 */ /* 0x000eaa000c1e9900 */
[----:B------:R-:W2:Y:S01]  /*14d0*/  LDG.E.64 R14, desc[UR4][R14.64] ;  /* 0x000000040e0e7981 */ /* 0x000ea2000c1e1b00 */
[----:B0-----:R-:W-:-:S03]  /*14e0*/  IMAD.WIDE R56, R67, 0x8, R8 ;  /* 0x0000000843387825 */ /* 0x001fc600078e0208 */
[----:B------:R-:W2:Y:S01]  /*14f0*/  LDG.E.CONSTANT R63, desc[UR6][R10.64+0x4] ;  /* 0x000004060a3f7981 */ /* 0x000ea2000c1e9900 */
[----:B----4-:R-:W-:-:S03]  /*1500*/  DADD R12, R54, R12 ;  /* 0x00000000360c7229 */ /* 0x010fc6000000000c */
[----:B------:R0:W4:Y:S05]  /*1510*/  LDG.E.64 R54, desc[UR6][R56.64] ;  /* 0x0000000638367981 */ /* 0x00012a000c1e1b00 */
[----:B---3--:R-:W-:Y:S01]  /*1520*/  DADD R20, R12, R20 ;  /* 0x000000000c147229 */ /* 0x008fe20000000014 */
[--C-:B------:R-:W-:Y:S02]  /*1530*/  IMAD.WIDE R12, R65, 0x8, R8.reuse ;  /* 0x00000008410c7825 */ /* 0x100fe400078e0208 */
[----:B------:R-:W0:Y:S04]  /*1540*/  LDG.E.CONSTANT R65, desc[UR4][R10.64] ;  /* 0x000000040a417981 */ /* 0x000e28000c1e9900 */
[----:B------:R-:W3:Y:S01]  /*1550*/  LDG.E.64 R12, desc[UR4][R12.64] ;  /* 0x000000040c0c7981 */ /* 0x000ee2000c1e1b00 */
[----:B--2---:R-:W-:Y:S01]  /*1560*/  DADD R14, R20, R14 ;  /* 0x00000000140e7229 */ /* 0x004fe2000000000e */
[----:B------:R-:W-:Y:S01]  /*1570*/  IMAD.WIDE R60, R61, 0x8, R8 ;  /* 0x000000083d3c7825 */ /* 0x000fe200078e0208 */
[----:B------:R-:W-:-:S04]  /*1580*/  R2UR UR10, R26 ;  /* 0x000000001a0a72ca */ /* 0x000fc800000e0000 */
[----:B------:R-:W2:Y:S01]  /*1590*/  LDG.E.64 R20, desc[UR4][R60.64] ;  /* 0x000000043c147981 */ /* 0x000ea2000c1e1b00 */
[----:B------:R-:W-:-:S03]  /*15a0*/  R2UR UR11, R27 ;  /* 0x000000001b0b72ca */ /* 0x000fc600000e0000 */
[----:B------:R-:W2:Y:S01]  /*15b0*/  LDG.E.CONSTANT R61, desc[UR4][R10.64+0x1c] ;  /* 0x00001c040a3d7981 */ /* 0x000ea2000c1e9900 */
[----:B---3--:R-:W-:Y:S01]  /*15c0*/  DADD R14, R14, R12 ;  /* 0x000000000e0e7229 */ /* 0x008fe2000000000c */
[--C-:B0-----:R-:W-:Y:S02]  /*15d0*/  IMAD.WIDE R56, R65, 0x8, R8.reuse ;  /* 0x0000000841387825 */ /* 0x101fe400078e0208 */
[----:B------:R-:W3:Y:S05]  /*15e0*/  LDG.E.CONSTANT R65, desc[UR8][R10.64+0x8] ;  /* 0x000008080a417981 */ /* 0x000eea000c1e9900 */
[----:B----4-:R-:W-:Y:S02]  /*15f0*/  DADD R54, R14, R54 ;  /* 0x000000000e367229 */ /* 0x010fe40000000036 */
[----:B------:R-:W4:Y:S01]  /*1600*/  LDG.E.64 R14, desc[UR6][R56.64] ;  /* 0x00000006380e7981 */ /* 0x000f22000c1e1b00 */
[----:B------:R-:W-:-:S03]  /*1610*/  IMAD.WIDE R12, R63, 0x8, R8 ;  /* 0x000000083f0c7825 */ /* 0x000fc600078e0208 */
[----:B------:R-:W3:Y:S04]  /*1620*/  LDG.E.CONSTANT R63, desc[UR10][R10.64+0xc] ;  /* 0x00000c0a0a3f7981 */ /* 0x000ee8000c1e9900 */
[----:B------:R-:W3:Y:S01]  /*1630*/  LDG.E.64 R12, desc[UR4][R12.64] ;  /* 0x000000040c0c7981 */ /* 0x000ee2000c1e1b00 */
[----:B--2---:R-:W-:-:S08]  /*1640*/  DADD R20, R54, R20 ;  /* 0x0000000036147229 */ /* 0x004fd00000000014 */
[----:B----4-:R-:W-:Y:S01]  /*1650*/  DADD R20, R20, R14 ;  /* 0x0000000014147229 */ /* 0x010fe2000000000e */
[--C-:B---3--:R-:W-:Y:S02]  /*1660*/  IMAD.WIDE R14, R65, 0x8, R8.reuse ;  /* 0x00000008410e7825 */ /* 0x108fe400078e0208 */
[----:B------:R-:W2:Y:S02]  /*1670*/  LDG.E.CONSTANT R65, desc[UR4][R10.64+0x14] ;  /* 0x000014040a417981 */ /* 0x000ea4000c1e9900 */
[----:B------:R-:W-:Y:S02]  /*1680*/  IMAD.WIDE R56, R63, 0x8, R8 ;  /* 0x000000083f387825 */ /* 0x000fe400078e0208 */
[----:B------:R-:W3:Y:S04]  /*1690*/  LDG.E.64 R14, desc[UR4][R14.64] ;  /* 0x000000040e0e7981 */ /* 0x000ee8000c1e1b00 */
[----:B------:R-:W4:Y:S04]  /*16a0*/  LDG.E.CONSTANT R63, desc[UR8][R10.64+0x10] ;  /* 0x000010080a3f7981 */ /* 0x000f28000c1e9900 */
[----:B------:R4:W2:Y:S01]  /*16b0*/  LDG.E.64 R54, desc[UR6][R56.64] ;  /* 0x0000000638367981 */ /* 0x0008a2000c1e1b00 */
[----:B------:R-:W-:-:S03]  /*16c0*/  DADD R20, R20, R12 ;  /* 0x0000000014147229 */ /* 0x000fc6000000000c */
[----:B------:R-:W2:Y:S05]  /*16d0*/  LDG.E.CONSTANT R13, desc[UR6][R10.64+0x18] ;  /* 0x000018060a0d7981 */ /* 0x000eaa000c1e9900 */
[----:B---3--:R-:W-:Y:S01]  /*16e0*/  DADD R14, R20, R14 ;  /* 0x00000000140e7229 */ /* 0x008fe2000000000e */
[----:B----4-:R-:W-:-:S07]  /*16f0*/  IMAD.WIDE R56, R63, 0x8, R8 ;  /* 0x000000083f387825 */ /* 0x010fce00078e0208 */
[----:B--2---:R-:W-:Y:S01]  /*1700*/  DADD R54, R14, R54 ;  /* 0x000000000e367229 */ /* 0x004fe20000000036 */
[----:B------:R-:W2:Y:S01]  /*1710*/  LDG.E.64 R20, desc[UR4][R56.64] ;  /* 0x0000000438147981 */ /* 0x000ea2000c1e1b00 */
[----:B------:R-:W-:-:S04]  /*1720*/  IMAD.WIDE R14, R65, 0x8, R8 ;  /* 0x00000008410e7825 */ /* 0x000fc800078e0208 */
[--C-:B------:R-:W-:Y:S02]  /*1730*/  IMAD.WIDE R12, R13, 0x8, R8.reuse ;  /* 0x000000080d0c7825 */ /* 0x100fe400078e0208 */
[----:B------:R-:W3:Y:S02]  /*1740*/  LDG.E.64 R14, desc[UR6][R14.64] ;  /* 0x000000060e0e7981 */ /* 0x000ee4000c1e1b00 */
[----:B------:R-:W-:Y:S02]  /*1750*/  IMAD.WIDE R8, R61, 0x8, R8 ;  /* 0x000000083d087825 */ /* 0x000fe400078e0208 */
[----:B------:R-:W4:Y:S04]  /*1760*/  LDG.E.64 R12, desc[UR4][R12.64] ;  /* 0x000000040c0c7981 */ /* 0x000f28000c1e1b00 */
[----:B------:R-:W4:Y:S01]  /*1770*/  LDG.E.64 R8, desc[UR6][R8.64] ;  /* 0x0000000608087981 */ /* 0x000f22000c1e1b00 */
[----:B------:R-:W-:-:S05]  /*1780*/  VIADD R3, R3, 0x10 ;  /* 0x0000001003037836 */ /* 0x000fca0000000000 */
[----:B------:R-:W-:Y:S02]  /*1790*/  ISETP.NE.AND P0, PT, R3, RZ, PT ;  /* 0x000000ff0300720c */ /* 0x000fe40003f05270 */
[----:B------:R-:W-:-:S05]  /*17a0*/  IADD3 R10, P2, PT, R10, 0x40, RZ ;  /* 0x000000400a0a7810 */ /* 0x000fca0007f5e0ff */
[----:B------:R-:W-:Y:S01]  /*17b0*/  IMAD.X R11, RZ, RZ, R11, P2 ;  /* 0x000000ffff0b7224 */ /* 0x000fe200010e060b */
[----:B--2---:R-:W-:-:S08]  /*17c0*/  DADD R20, R54, R20 ;  /* 0x0000000036147229 */ /* 0x004fd00000000014 */
[----:B---3--:R-:W-:-:S08]  /*17d0*/  DADD R20, R20, R14 ;  /* 0x0000000014147229 */ /* 0x008fd0000000000e */
[----:B----4-:R-:W-:-:S08]  /*17e0*/  DADD R20, R20, R12 ;  /* 0x0000000014147229 */ /* 0x010fd0000000000c */
[----:B------:R-:W-:Y:S01]  /*17f0*/  DADD R14, R20, R8 ;  /* 0x00000000140e7229 */ /* 0x000fe20000000008 */
[----:B------:R-:W-:Y:S10]  /*1800*/  @P0 BRA `(.L_x_16) ;  /* 0xfffffff800c80947 */ /* 0x000ff4000383ffff */
[----:B------:R-:W-:Y:S05]  /*1810*/  BSYNC.RECONVERGENT B0 ;  /* 0x0000000000007941 */ /* 0x000fea0003800200 */
.L_x_15:
[----:B------:R-:W-:-:S07]  /*1820*/  IMAD.MOV.U32 R3, RZ, RZ, R43 ;  /* 0x000000ffff037224 */ /* 0x000fce00078e002b */
.L_x_14:
[----:B------:R-:W-:-:S13]  /*1830*/  ISETP.NE.AND P0, PT, R25, RZ, PT ;  /* 0x000000ff1900720c */ /* 0x000fda0003f05270 */
[----:B------:R-:W-:Y:S05]  /*1840*/  @!P0 BRA `(.L_x_17) ;  /* 0x0000000400f88947 */ /* 0x000fea0003800000 */
[----:B------:R-:W-:Y:S01]  /*1850*/  VIADD R8, R25, 0xffffffff ;  /* 0xffffffff19087836 */ /* 0x000fe20000000000 */
[----:B------:R-:W-:-:S04]  /*1860*/  ISETP.NE.AND P2, PT, R42, RZ, PT ;  /* 0x000000ff2a00720c */ /* 0x000fc80003f45270 */
[----:B------:R-:W-:-:S13]  /*1870*/  ISETP.GE.U32.AND P0, PT, R8, 0x7, PT ;  /* 0x000000070800780c */ /* 0x000fda0003f06070 */
[----:B------:R-:W-:Y:S05]  /*1880*/  @!P0 BRA `(.L_x_18) ;  /* 0x0000000000c88947 */ /* 0x000fea0003800000 */
[----:B------:R-:W0:Y:S01]  /*1890*/  LDC.64 R8, c[0x0][0x390] ;  /* 0x0000e400ff087b82 */ /* 0x000e220000000a00 */
[----:B------:R-:W-:Y:S01]  /*18a0*/  R2UR UR4, R26 ;  /* 0x000000001a0472ca */ /* 0x000fe200000e0000 */
[----:B------:R-:W-:Y:S01]  /*18b0*/  IMAD.IADD R11, R0, 0x1, R3 ;  /* 0x00000001000b7824 */ /* 0x000fe200078e0203 */
[----:B------:R-:W-:-:S03]  /*18c0*/  R2UR UR5, R27 ;  /* 0x000000001b0572ca */ /* 0x000fc600000e0000 */
[----:B0-----:R-:W-:Y:S02]  /*18d0*/  IMAD.WIDE.U32 R10, R11, 0x4, R8 ;  /* 0x000000040b0a7825 */ /* 0x001fe400078e0008 */
[----:B------:R-:W0:Y:S08]  /*18e0*/  LDC.64 R8, c[0x0][0x3a8] ;  /* 0x0000ea00ff087b82 */ /* 0x000e300000000a00 */
[----:B------:R-:W0:Y:S01]  /*18f0*/  LDG.E.CONSTANT R11, desc[UR4][R10.64] ;  /* 0x000000040a0b7981 */ /* 0x000e22000c1e9900 */
[----:B------:R-:W1:Y:S01]  /*1900*/  LDCU.64 UR4, c[0x0][0x390] ;  /* 0x00007200ff0477ac */ /* 0x000e620008000a00 */
[----:B------:R-:W-:-:S02]  /*1910*/  IADD3 R12, P0, PT, R0, R3, RZ ;  /* 0x00000003000c7210 */ /* 0x000fc40007f1e0ff */
[C---:B------:R-:W-:Y:S02]  /*1920*/  R2UR UR6, R26.reuse ;  /* 0x000000001a0672ca */ /* 0x040fe400000e0000 */
[C---:B------:R-:W-:Y:S01]  /*1930*/  R2UR UR7, R27.reuse ;  /* 0x000000001b0772ca */ /* 0x040fe200000e0000 */
[----:B------:R-:W-:Y:S01]  /*1940*/  IMAD.X R13, RZ, RZ, RZ, P0 ;  /* 0x000000ffff0d7224 */ /* 0x000fe200000e06ff */
[----:B------:R-:W-:Y:S02]  /*1950*/  R2UR UR8, R26 ;  /* 0x000000001a0872ca */ /* 0x000fe400000e0000 */
[----:B------:R-:W-:Y:S02]  /*1960*/  R2UR UR9, R27 ;  /* 0x000000001b0972ca */ /* 0x000fe400000e0000 */
[----:B-1----:R-:W-:Y:S02]  /*1970*/  LEA R62, P0, R12, UR4, 0x2 ;  /* 0x000000040c3e7c11 */ /* 0x002fe4000f8010ff */
[----:B------:R-:W-:-:S02]  /*1980*/  R2UR UR4, R26 ;  /* 0x000000001a0472ca */ /* 0x000fc400000e0000 */
[----:B------:R-:W-:Y:S02]  /*1990*/  LEA.HI.X R63, R12, UR5, R13, 0x2, P0 ;  /* 0x000000050c3f7c11 */ /* 0x000fe400080f140d */
[----:B------:R-:W-:-:S03]  /*19a0*/  R2UR UR5, R27 ;  /* 0x000000001b0572ca */ /* 0x000fc600000e0000 */
[----:B------:R-:W2:Y:S04]  /*19b0*/  LDG.E.CONSTANT R55, desc[UR6][R62.64+0x4] ;  /* 0x000004063e377981 */ /* 0x000ea8000c1e9900 */
[----:B------:R-:W3:Y:S04]  /*19c0*/  LDG.E.CONSTANT R57, desc[UR8][R62.64+0x8] ;  /* 0x000008083e397981 */ /* 0x000ee8000c1e9900 */
[----:B------:R-:W4:Y:S04]  /*19d0*/  LDG.E.CONSTANT R65, desc[UR8][R62.64+0x14] ;  /* 0x000014083e417981 */ /* 0x000f28000c1e9900 */
[----:B------:R-:W4:Y:S04]  /*19e0*/  LDG.E.CONSTANT R67, desc[UR4][R62.64+0x10] ;  /* 0x000010043e437981 */ /* 0x000f28000c1e9900 */
[----:B------:R-:W4:Y:S01]  /*19f0*/  LDG.E.CONSTANT R61, desc[UR4][R62.64+0x18] ;  /* 0x000018043e3d7981 */ /* 0x000f22000c1e9900 */
[----:B0-----:R-:W-:-:S05]  /*1a00*/  IMAD.WIDE R20, R11, 0x8, R8 ;  /* 0x000000080b147825 */ /* 0x001fca00078e0208 */
[----:B------:R-:W4:Y:S01]  /*1a10*/  LDG.E.64 R12, desc[UR4][R20.64] ;  /* 0x00000004140c7981 */ /* 0x000f22000c1e1b00 */
[----:B--2---:R-:W-:-:S04]  /*1a20*/  IMAD.WIDE R10, R55, 0x8, R8 ;  /* 0x00000008370a7825 */ /* 0x004fc800078e0208 */
[----:B---3--:R-:W-:Y:S02]  /*1a30*/  IMAD.WIDE R54, R57, 0x8, R8 ;  /* 0x0000000839367825 */ /* 0x008fe400078e0208 */
[----:B------:R-:W2:Y:S04]  /*1a40*/  LDG.E.64 R10, desc[UR4][R10.64] ;  /* 0x000000040a0a7981 */ /* 0x000ea8000c1e1b00 */
[----:B------:R-:W3:Y:S04]  /*1a50*/  LDG.E.64 R54, desc[UR6][R54.64] ;  /* 0x0000000636367981 */ /* 0x000ee8000c1e1b00 */
[----:B------:R-:W3:Y:S01]  /*1a60*/  LDG.E.CONSTANT R57, desc[UR6][R62.64+0x1c] ;  /* 0x00001c063e397981 */ /* 0x000ee2000c1e9900 */
[----:B----4-:R-:W-:-:S03]  /*1a70*/  DADD R12, R14, R12 ;  /* 0x000000000e0c7229 */ /* 0x010fc6000000000c */
[----:B------:R-:W4:Y:S05]  /*1a80*/  LDG.E.CONSTANT R15, desc[UR8][R62.64+0xc] ;  /* 0x00000c083e0f7981 */ /* 0x000f2a000c1e9900 */
[----:B--2---:R-:W-:Y:S01]  /*1a90*/  DADD R10, R12, R10 ;  /* 0x000000000c0a7229 */ /* 0x004fe2000000000a */
[----:B------:R-:W-:-:S06]  /*1aa0*/  IMAD.WIDE R12, R65, 0x8, R8 ;  /* 0x00000008410c7825 */ /* 0x000fcc00078e0208 */
[----:B------:R-:W2:Y:S01]  /*1ab0*/  LDG.E.64 R12, desc[UR4][R12.64] ;  /* 0x000000040c0c7981 */ /* 0x000ea2000c1e1b00 */
[----:B---3--:R-:W-:Y:S01]  /*1ac0*/  DADD R54, R10, R54 ;  /* 0x000000000a367229 */ /* 0x008fe20000000036 */
[----:B------:R-:W-:-:S06]  /*1ad0*/  IMAD.WIDE R10, R61, 0x8, R8 ;  /* 0x000000083d0a7825 */ /* 0x000fcc00078e0208 */
[----:B------:R-:W3:Y:S01]  /*1ae0*/  LDG.E.64 R10, desc[UR6][R10.64] ;  /* 0x000000060a0a7981 */ /* 0x000ee2000c1e1b00 */
[----:B----4-:R-:W-:-:S04]  /*1af0*/  IMAD.WIDE R20, R15, 0x8, R8 ;  /* 0x000000080f147825 */ /* 0x010fc800078e0208 */
[--C-:B------:R-:W-:Y:S02]  /*1b00*/  IMAD.WIDE R14, R67, 0x8, R8.reuse ;  /* 0x00000008430e7825 */ /* 0x100fe400078e0208 */
[----:B------:R-:W4:Y:S04]  /*1b10*/  LDG.E.64 R20, desc[UR4][R20.64] ;  /* 0x0000000414147981 */ /* 0x000f28000c1e1b00 */
[----:B------:R-:W2:Y:S01]  /*1b20*/  LDG.E.64 R14, desc[UR6][R14.64] ;  /* 0x000000060e0e7981 */ /* 0x000ea2000c1e1b00 */
[----:B------:R-:W-:-:S06]  /*1b30*/  IMAD.WIDE R8, R57, 0x8, R8 ;  /* 0x0000000839087825 */ /* 0x000fcc00078e0208 */
[----:B------:R-:W3:Y:S01]  /*1b40*/  LDG.E.64 R8, desc[UR4][R8.64] ;  /* 0x0000000408087981 */ /* 0x000ee2000c1e1b00 */
[----:B------:R-:W-:Y:S01]  /*1b50*/  VIADD R3, R3, 0x8 ;  /* 0x0000000803037836 */ /* 0x000fe20000000000 */
[----:B----4-:R-:W-:-:S08]  /*1b60*/  DADD R20, R54, R20 ;  /* 0x0000000036147229 */ /* 0x010fd00000000014 */
[----:B--2---:R-:W-:-:S08]  /*1b70*/  DADD R20, R20, R14 ;  /* 0x0000000014147229 */ /* 0x004fd0000000000e */
[----:B------:R-:W-:-:S08]  /*1b80*/  DADD R20, R20, R12 ;  /* 0x0000000014147229 */ /* 0x000fd0000000000c */
[----:B---3--:R-:W-:-:S08]  /*1b90*/  DADD R20, R20, R10 ;  /* 0x0000000014147229 */ /* 0x008fd0000000000a */
[----:B------:R-:W-:-:S11]  /*1ba0*/  DADD R14, R20, R8 ;  /* 0x00000000140e7229 */ /* 0x000fd60000000008 */
.L_x_18:
[----:B------:R-:W-:Y:S05]  /*1bb0*/  @!P2 BRA `(.L_x_17) ;  /* 0x00000004001ca947 */ /* 0x000fea0003800000 */
[----:B------:R-:W-:Y:S01]  /*1bc0*/  VIADD R8, R42, 0xffffffff ;  /* 0xffffffff2a087836 */ /* 0x000fe20000000000 */
[----:B------:R-:W-:-:S04]  /*1bd0*/  ISETP.NE.AND P2, PT, R44, RZ, PT ;  /* 0x000000ff2c00720c */ /* 0x000fc80003f45270 */
[----:B------:R-:W-:-:S13]  /*1be0*/  ISETP.GE.U32.AND P0, PT, R8, 0x3, PT ;  /* 0x000000030800780c */ /* 0x000fda0003f06070 */
[----:B------:R-:W-:Y:S05]  /*1bf0*/  @!P0 BRA `(.L_x_19) ;  /* 0x0000000000808947 */ /* 0x000fea0003800000 */
[----:B------:R-:W0:Y:S01]  /*1c00*/  LDC.64 R10, c[0x0][0x390] ;  /* 0x0000e400ff0a7b82 */ /* 0x000e220000000a00 */
[----:B------:R-:W1:Y:S01]  /*1c10*/  LDCU.64 UR4, c[0x0][0x390] ;  /* 0x00007200ff0477ac */ /* 0x000e620008000a00 */
[----:B------:R-:W-:Y:S01]  /*1c20*/  R2UR UR6, R26 ;  /* 0x000000001a0672ca */ /* 0x000fe200000e0000 */
[C---:B------:R-:W-:Y:S01]  /*1c30*/  IMAD.IADD R9, R0.reuse, 0x1, R3 ;  /* 0x0000000100097824 */ /* 0x040fe200078e0203 */
[C---:B------:R-:W-:Y:S02]  /*1c40*/  R2UR UR7, R27.reuse ;  /* 0x000000001b0772ca */ /* 0x040fe400000e0000 */
[----:B------:R-:W-:Y:S02]  /*1c50*/  IADD3 R8, P0, PT, R0, R3, RZ ;  /* 0x0000000300087210 */ /* 0x000fe40007f1e0ff */
[----:B------:R-:W-:Y:S02]  /*1c60*/  R2UR UR8, R26 ;  /* 0x000000001a0872ca */ /* 0x000fe400000e0000 */
[----:B------:R-:W-:Y:S01]  /*1c70*/  R2UR UR9, R27 ;  /* 0x000000001b0972ca */ /* 0x000fe200000e0000 */
[----:B0-----:R-:W-:-:S04]  /*1c80*/  IMAD.WIDE.U32 R10, R9, 0x4, R10 ;  /* 0x00000004090a7825 */ /* 0x001fc800078e000a */
[----:B------:R-:W-:Y:S01]  /*1c90*/  IMAD.X R9, RZ, RZ, RZ, P0 ;  /* 0x000000ffff097224 */ /* 0x000fe200000e06ff */
[----:B-1----:R-:W-:Y:S01]  /*1ca0*/  LEA R56, P0, R8, UR4, 0x2 ;  /* 0x0000000408387c11 */ /* 0x002fe2000f8010ff */
[----:B------:R-:W2:Y:S01]  /*1cb0*/  LDG.E.CONSTANT R11, desc[UR6][R10.64] ;  /* 0x000000060a0b7981 */ /* 0x000ea2000c1e9900 */
[----:B------:R-:W-:Y:S02]  /*1cc0*/  R2UR UR4, R26 ;  /* 0x000000001a0472ca */ /* 0x000fe400000e0000 */
[----:B------:R-:W-:Y:S02]  /*1cd0*/  LEA.HI.X R57, R8, UR5, R9, 0x2, P0 ;  /* 0x0000000508397c11 */ /* 0x000fe400080f1409 */
[----:B------:R-:W-:Y:S01]  /*1ce0*/  R2UR UR5, R27 ;  /* 0x000000001b0572ca */ /* 0x000fe200000e0000 */
[----:B------:R-:W2:Y:S02]  /*1cf0*/  LDC.64 R8, c[0x0][0x3a8] ;  /* 0x0000ea00ff087b82 */ /* 0x000ea40000000a00 */
[----:B------:R-:W3:Y:S04]  /*1d00*/  LDG.E.CONSTANT R13, desc[UR8][R56.64+0x4] ;  /* 0x00000408380d7981 */ /* 0x000ee8000c1e9900 */
[----:B------:R-:W4:Y:S06]  /*1d10*/  LDG.E.CONSTANT R63, desc[UR6][R56.64+0xc] ;  /* 0x00000c06383f7981 */ /* 0x000f2c000c1e9900 */
[----:B------:R-:W4:Y:S01]  /*1d20*/  LDG.E.CONSTANT R61, desc[UR4][R56.64+0x8] ;  /* 0x00000804383d7981 */ /* 0x000f22000c1e9900 */
[----:B--2---:R-:W-:-:S05]  /*1d30*/  IMAD.WIDE R54, R11, 0x8, R8 ;  /* 0x000000080b367825 */ /* 0x004fca00078e0208 */
[----:B------:R-:W2:Y:S01]  /*1d40*/  LDG.E.64 R20, desc[UR4][R54.64] ;  /* 0x0000000436147981 */ /* 0x000ea2000c1e1b00 */
[----:B---3--:R-:W-:-:S06]  /*1d50*/  IMAD.WIDE R12, R13, 0x8, R8 ;  /* 0x000000080d0c7825 */ /* 0x008fcc00078e0208 */
[----:B------:R-:W3:Y:S01]  /*1d60*/  LDG.E.64 R12, desc[UR6][R12.64] ;  /* 0x000000060c0c7981 */ /* 0x000ee2000c1e1b00 */
[----:B----4-:R-:W-:-:S04]  /*1d70*/  IMAD.WIDE R10, R61, 0x8, R8 ;  /* 0x000000083d0a7825 */ /* 0x010fc800078e0208 */
[----:B------:R-:W-:Y:S02]  /*1d80*/  IMAD.WIDE R8, R63, 0x8, R8 ;  /* 0x000000083f087825 */ /* 0x000fe400078e0208 */
[----:B------:R-:W4:Y:S04]  /*1d90*/  LDG.E.64 R10, desc[UR4][R10.64] ;  /* 0x000000040a0a7981 */ /* 0x000f28000c1e1b00 */
[----:B------:R-:W4:Y:S01]  /*1da0*/  LDG.E.64 R8, desc[UR6][R8.64] ;  /* 0x0000000608087981 */ /* 0x000f22000c1e1b00 */
[----:B------:R-:W-:Y:S01]  /*1db0*/  VIADD R3, R3, 0x4 ;  /* 0x0000000403037836 */ /* 0x000fe20000000000 */
[----:B--2---:R-:W-:-:S08]  /*1dc0*/  DADD R20, R14, R20 ;  /* 0x000000000e147229 */ /* 0x004fd00000000014 */
[----:B---3--:R-:W-:-:S08]  /*1dd0*/  DADD R20, R20, R12 ;  /* 0x0000000014147229 */ /* 0x008fd0000000000c */
[----:B----4-:R-:W-:-:S08]  /*1de0*/  DADD R20, R20, R10 ;  /* 0x0000000014147229 */ /* 0x010fd0000000000a */
[----:B------:R-:W-:-:S11]  /*1df0*/  DADD R14, R20, R8 ;  /* 0x00000000140e7229 */ /* 0x000fd60000000008 */
.L_x_19:
        /* <DEDUP_REMOVED lines=8> */
[----:B------:R-:W-:Y:S01]  /*1e80*/  ISETP.NE.AND P0, PT, R44, 0x1, PT ;  /* 0x000000012c00780c */ /* 0x000fe20003f05270 */
[----:B0-----:R-:W-:-:S06]  /*1e90*/  IMAD.WIDE R10, R11, 0x8, R8 ;  /* 0x000000080b0a7825 */ /* 0x001fcc00078e0208 */
[----:B------:R-:W2:Y:S02]  /*1ea0*/  LDG.E.64 R10, desc[UR4][R10.64] ;  /* 0x000000040a0a7981 */ /* 0x000ea4000c1e1b00 */
[----:B--2---:R-:W-:-:S04]  /*1eb0*/  DADD R14, R14, R10 ;  /* 0x000000000e0e7229 */ /* 0x004fc8000000000a */
[----:B------:R-:W-:Y:S07]  /*1ec0*/  @!P0 BRA `(.L_x_17) ;  /* 0x0000000000588947 */ /* 0x000fee0003800000 */
[----:B------:R-:W0:Y:S01]  /*1ed0*/  LDCU.64 UR4, c[0x0][0x390] ;  /* 0x00007200ff0477ac */ /* 0x000e220008000a00 */
[----:B------:R-:W-:Y:S02]  /*1ee0*/  ISETP.NE.AND P0, PT, R44, 0x2, PT ;  /* 0x000000022c00780c */ /* 0x000fe40003f05270 */
[----:B------:R-:W-:Y:S02]  /*1ef0*/  IADD3 R0, P2, PT, R0, R3, RZ ;  /* 0x0000000300007210 */ /* 0x000fe40007f5e0ff */
[----:B------:R-:W-:Y:S02]  /*1f00*/  R2UR UR6, R26 ;  /* 0x000000001a0672ca */ /* 0x000fe400000e0000 */
[----:B------:R-:W-:Y:S01]  /*1f10*/  R2UR UR7, R27 ;  /* 0x000000001b0772ca */ /* 0x000fe200000e0000 */
[----:B------:R-:W-:Y:S01]  /*1f20*/  IMAD.X R3, RZ, RZ, RZ, P2 ;  /* 0x000000ffff037224 */ /* 0x000fe200010e06ff */
[----:B0-----:R-:W-:-:S05]  /*1f30*/  LEA R10, P2, R0, UR4, 0x2 ;  /* 0x00000004000a7c11 */ /* 0x001fca000f8410ff */
[----:B------:R-:W-:Y:S02]  /*1f40*/  @P0 R2UR UR4, R26 ;  /* 0x000000001a0402ca */ /* 0x000fe400000e0000 */
[----:B------:R-:W-:Y:S02]  /*1f50*/  LEA.HI.X R11, R0, UR5, R3, 0x2, P2 ;  /* 0x00000005000b7c11 */ /* 0x000fe400090f1403 */
[----:B------:R-:W-:-:S03]  /*1f60*/  @P0 R2UR UR5, R27 ;  /* 0x000000001b0502ca */ /* 0x000fc600000e0000 */
[----:B------:R-:W2:Y:S10]  /*1f70*/  LDG.E.CONSTANT R13, desc[UR6][R10.64+0x4] ;  /* 0x000004060a0d7981 */ /* 0x000eb4000c1e9900 */
[----:B------:R-:W3:Y:S01]  /*1f80*/  @P0 LDG.E.CONSTANT R3, desc[UR4][R10.64+0x8] ;  /* 0x000008040a030981 */ /* 0x000ee2000c1e9900 */
[----:B------:R-:W-:-:S02]  /*1f90*/  R2UR UR4, R26 ;  /* 0x000000001a0472ca */ /* 0x000fc400000e0000 */
[C---:B------:R-:W-:Y:S02]  /*1fa0*/  R2UR UR5, R27.reuse ;  /* 0x000000001b0572ca */ /* 0x040fe400000e0000 */
[----:B------:R-:W-:Y:S02]  /*1fb0*/  @P0 R2UR UR6, R26 ;  /* 0x000000001a0602ca */ /* 0x000fe400000e0000 */
[----:B------:R-:W-:Y:S01]  /*1fc0*/  @P0 R2UR UR7, R27 ;  /* 0x000000001b0702ca */ /* 0x000fe200000e0000 */
[----:B--2---:R-:W-:-:S08]  /*1fd0*/  IMAD.WIDE R12, R13, 0x8, R8 ;  /* 0x000000080d0c7825 */ /* 0x004fd000078e0208 */
[----:B------:R-:W2:Y:S01]  /*1fe0*/  LDG.E.64 R12, desc[UR4][R12.64] ;  /* 0x000000040c0c7981 */ /* 0x000ea2000c1e1b00 */
[----:B---3--:R-:W-:-:S06]  /*1ff0*/  @P0 IMAD.WIDE R8, R3, 0x8, R8 ;  /* 0x0000000803080825 */ /* 0x008fcc00078e0208 */
[----:B------:R-:W3:Y:S01]  /*2000*/  @P0 LDG.E.64 R8, desc[UR6][R8.64] ;  /* 0x0000000608080981 */ /* 0x000ee2000c1e1b00 */
[----:B--2---:R-:W-:-:S08]  /*2010*/  DADD R14, R14, R12 ;  /* 0x000000000e0e7229 */ /* 0x004fd0000000000c */
[----:B---3--:R-:W-:-:S11]  /*2020*/  @P0 DADD R14, R14, R8 ;  /* 0x000000000e0e0229 */ /* 0x008fd60000000008 */
.L_x_17:
[----:B------:R-:W0:Y:S01]  /*2030*/  LDC.64 R8, c[0x0][0x3a8] ;  /* 0x0000ea00ff087b82 */ /* 0x000e220000000a00 */
[----:B------:R-:W-:Y:S02]  /*2040*/  R2UR UR4, R26 ;  /* 0x000000001a0472ca */ /* 0x000fe400000e0000 */
[----:B------:R-:W-:Y:S01]  /*2050*/  R2UR UR5, R27 ;  /* 0x000000001b0572ca */ /* 0x000fe200000e0000 */
[----:B0----5:R-:W-:-:S12]  /*2060*/  IMAD.WIDE R8, R53, 0x8, R8 ;  /* 0x0000000835087825 */ /* 0x021fd800078e0208 */
[----:B------:R-:W5:Y:S01]  /*2070*/  LDG.E.64 R8, desc[UR4][R8.64] ;  /* 0x0000000408087981 */ /* 0x000f62000c1e1b00 */
[----:B------:R-:W0:Y:S02]  /*2080*/  LDCU UR4, c[0x0][0x3d0] ;  /* 0x00007a00ff0477ac */ /* 0x000e240008000800 */
[----:B0-----:R-:W-:-:S09]  /*2090*/  UISETP.NE.AND UP0, UPT, UR4, 0x4, UPT ;  /* 0x000000040400788c */ /* 0x001fd2000bf05270 */
[----:B------:R-:W-:Y:S05]  /*20a0*/  BRA.U !UP0, `(.L_x_20) ;  /* 0x0000000108747547 */ /* 0x000fea000b800000 */
[----:B------:R-:W-:-:S09]  /*20b0*/  UISETP.NE.AND UP0, UPT, UR4, 0x6, UPT ;  /* 0x000000060400788c */ /* 0x000fd2000bf05270 */
[----:B------:R-:W-:Y:S05]  /*20c0*/  BRA.U UP0, `(.L_x_21) ;  /* 0x0000000100707547 */ /* 0x000fea000b800000 */
[----:B------:R-:W0:Y:S01]  /*20d0*/  MUFU.RCP64H R21, 3 ;  /* 0x4008000000157908 */ /* 0x000e220000001800 */
[----:B------:R-:W-:Y:S01]  /*20e0*/  IMAD.MOV.U32 R10, RZ, RZ, 0x0 ;  /* 0x00000000ff0a7424 */ /* 0x000fe200078e00ff */
[----:B-----5:R-:W-:Y:S01]  /*20f0*/  DFMA R8, R8, -6, R14 ;  /* 0xc01800000808782b */ /* 0x020fe2000000000e */
[----:B------:R-:W-:Y:S01]  /*2100*/  IMAD.MOV.U32 R11, RZ, RZ, 0x40080000 ;  /* 0x40080000ff0b7424 */ /* 0x000fe200078e00ff */
[----:B------:R-:W-:Y:S01]  /*2110*/  BSSY.RECONVERGENT B1, `(.L_x_22) ;  /* 0x0000015000017945 */ /* 0x000fe20003800200 */
[----:B------:R-:W-:-:S05]  /*2120*/  IMAD.MOV.U32 R20, RZ, RZ, 0x1 ;  /* 0x00000001ff147424 */ /* 0x000fca00078e00ff */
[----:B------:R-:W-:Y:S02]  /*2130*/  DADD R8, R8, R8 ;  /* 0x0000000008087229 */ /* 0x000fe40000000008 */
[----:B0-----:R-:W-:-:S08]  /*2140*/  DFMA R12, R20, -R10, 1 ;  /* 0x3ff00000140c742b */ /* 0x001fd0000000080a */
[----:B------:R-:W-:Y:S01]  /*2150*/  FSETP.GEU.AND P2, PT, |R9|, 6.5827683646048100446e-37, PT ;  /* 0x036000000900780b */ /* 0x000fe20003f4e200 */
[----:B------:R-:W-:-:S08]  /*2160*/  DFMA R12, R12, R12, R12 ;  /* 0x0000000c0c0c722b */ /* 0x000fd0000000000c */
[----:B------:R-:W-:-:S08]  /*2170*/  DFMA R12, R20, R12, R20 ;  /* 0x0000000c140c722b */ /* 0x000fd00000000014 */
[----:B------:R-:W-:-:S08]  /*2180*/  DFMA R14, R12, -R10, 1 ;  /* 0x3ff000000c0e742b */ /* 0x000fd0000000080a */
[----:B------:R-:W-:-:S08]  /*2190*/  DFMA R14, R12, R14, R12 ;  /* 0x0000000e0c0e722b */ /* 0x000fd0000000000c */
[----:B------:R-:W-:-:S08]  /*21a0*/  DMUL R10, R8, R14 ;  /* 0x0000000e080a7228 */ /* 0x000fd00000000000 */
[----:B------:R-:W-:-:S08]  /*21b0*/  DFMA R12, R10, -3, R8 ;  /* 0xc00800000a0c782b */ /* 0x000fd00000000008 */
[----:B------:R-:W-:-:S10]  /*21c0*/  DFMA R40, R14, R12, R10 ;  /* 0x0000000c0e28722b */ /* 0x000fd4000000000a */
[----:B------:R-:W-:-:S05]  /*21d0*/  FFMA R0, RZ, 2.125, R41 ;  /* 0x40080000ff007823 */ /* 0x000fca0000000029 */
[----:B------:R-:W-:-:S13]  /*21e0*/  FSETP.GT.AND P0, PT, |R0|, 1.469367938527859385e-39, PT ;  /* 0x001000000000780b */ /* 0x000fda0003f04200 */
[----:B------:R-:W-:Y:S05]  /*21f0*/  @P0 BRA P2, `(.L_x_23) ;  /* 0x0000000000180947 */ /* 0x000fea0001000000 */
[----:B------:R-:W-:Y:S01]  /*2200*/  IMAD.MOV.U32 R12, RZ, RZ, RZ ;  /* 0x000000ffff0c7224 */ /* 0x000fe200078e00ff */
[----:B------:R-:W-:Y:S01]  /*2210*/  MOV R0, 0x2240 ;  /* 0x0000224000007802 */ /* 0x000fe20000000f00 */
[----:B------:R-:W-:-:S07]  /*2220*/  IMAD.MOV.U32 R13, RZ, RZ, 0x40080000 ;  /* 0x40080000ff0d7424 */ /* 0x000fce00078e00ff */
[----:B------:R-:W-:Y:S05]  /*2230*/  CALL.REL.NOINC `($__internal_0_$__cuda_sm20_div_rn_f64_full) ;  /* 0x0000006400e87944 */ /* 0x000fea0003c00000 */
[----:B------:R-:W-:Y:S02]  /*2240*/  IMAD.MOV.U32 R40, RZ, RZ, R20 ;  /* 0x000000ffff287224 */ /* 0x000fe400078e0014 */
[----:B------:R-:W-:-:S07]  /*2250*/  IMAD.MOV.U32 R41, RZ, RZ, R21 ;  /* 0x000000ffff297224 */ /* 0x000fce00078e0015 */
.L_x_23:
[----:B------:R-:W-:Y:S05]  /*2260*/  BSYNC.RECONVERGENT B1 ;  /* 0x0000000000017941 */ /* 0x000fea0003800200 */
.L_x_22:
[----:B------:R-:W-:Y:S05]  /*2270*/  BRA `(.L_x_21) ;  /* 0x0000000000047947 */ /* 0x000fea0003800000 */
.L_x_20:
[----:B-----5:R-:W-:-:S11]  /*2280*/  DFMA R40, R8, -4, R14 ;  /* 0xc01000000828782b */ /* 0x020fd6000000000e */
.L_x_21:
[----:B-----5:R-:W0:Y:S01]  /*2290*/  LDC.64 R8, c[0x0][0x3b0] ;  /* 0x0000ec00ff087b82 */ /* 0x020e220000000a00 */
[----:B------:R-:W-:Y:S02]  /*22a0*/  R2UR UR4, R26 ;  /* 0x000000001a0472ca */ /* 0x000fe400000e0000 */
[----:B------:R-:W-:Y:S01]  /*22b0*/  R2UR UR5, R27 ;  /* 0x000000001b0572ca */ /* 0x000fe200000e0000 */
[----:B0-----:R-:W-:-:S12]  /*22c0*/  IMAD.WIDE R8, R53, 0x8, R8 ;  /* 0x0000000835087825 */ /* 0x001fd800078e0208 */
[----:B------:R0:W-:Y:S01]  /*22d0*/  STG.E.64 desc[UR4][R8.64], R40 ;  /* 0x0000002808007986 */ /* 0x0001e2000c101b04 */
[----:B------:R-:W-:Y:S05]  /*22e0*/  @!P5 BRA `(.L_x_24) ;  /* 0xffffffec00bcd947 */ /* 0x000fea000383ffff */
[----:B------:R-:W-:Y:S05]  /*22f0*/  BRA `(.L_x_12) ;  /* 0x0000001c00107947 */ /* 0x000fea0003800000 */
.L_x_13:
[----:B------:R-:W0:Y:S02]  /*2300*/  LDCU UR4, c[0x0][0x3d0] ;  /* 0x00007a00ff0477ac */ /* 0x000e240008000800 */
[----:B0-----:R-:W-:-:S09]  /*2310*/  UISETP.NE.AND UP0, UPT, UR4, 0x6, UPT ;  /* 0x000000060400788c */ /* 0x001fd2000bf05270 */
[----:B------:R-:W-:Y:S05]  /*2320*/  BRA.U !UP0, `(.L_x_25) ;  /* 0x0000000908647547 */ /* 0x000fea000b800000 */
[----:B------:R-:W-:Y:S01]  /*2330*/  UISETP.NE.AND UP0, UPT, UR4, 0x4, UPT ;  /* 0x000000040400788c */ /* 0x000fe2000bf05270 */
[----:B------:R-:W-:Y:S08]  /*2340*/  BSSY.RECONVERGENT B0, `(.L_x_26) ;  /* 0x0000096000007945 */ /* 0x000ff00003800200 */
[----:B------:R-:W-:Y:S05]  /*2350*/  BRA.U UP0, `(.L_x_27) ;  /* 0x00000005005c7547 */ /* 0x000fea000b800000 */
[----:B------:R-:W-:Y:S01]  /*2360*/  ISETP.NE.AND P0, PT, R52, RZ, PT ;  /* 0x000000ff3400720c */ /* 0x000fe20003f05270 */
[----:B------:R-:W-:Y:S01]  /*2370*/  BSSY.RECONVERGENT B1, `(.L_x_28) ;  /* 0x0000026000017945 */ /* 0x000fe20003800200 */
[----:B------:R-:W-:Y:S01]  /*2380*/  ISETP.GE.U32.AND P2, PT, R23, 0x3, PT ;  /* 0x000000031700780c */ /* 0x000fe20003f46070 */
[----:B------:R-:W-:-:S10]  /*2390*/  IMAD.MOV.U32 R3, RZ, RZ, R17 ;  /* 0x000000ffff037224 */ /* 0x000fd400078e0011 */
[----:B------:R-:W-:Y:S05]  /*23a0*/  @!P0 BRA `(.L_x_29) ;  /* 0x0000000000888947 */ /* 0x000fea0003800000 */
[----:B------:R-:W-:Y:S01]  /*23b0*/  R2UR UR4, R26 ;  /* 0x000000001a0472ca */ /* 0x000fe200000e0000 */
[----:B------:R-:W0:Y:S01]  /*23c0*/  LDC.64 R10, c[0x0][0x3a8] ;  /* 0x0000ea00ff0a7b82 */ /* 0x000e220000000a00 */
[----:B------:R-:W-:-:S07]  /*23d0*/  R2UR UR5, R27 ;  /* 0x000000001b0572ca */ /* 0x000fce00000e0000 */
[----:B------:R-:W1:Y:S06]  /*23e0*/  LDC.64 R8, c[0x0][0x3b0] ;  /* 0x0000ec00ff087b82 */ /* 0x000e6c0000000a00 */
[----:B------:R-:W0:Y:S02]  /*23f0*/  LDG.E.CONSTANT R15, desc[UR4][R34.64] ;  /* 0x00000004220f7981 */ /* 0x000e24000c1e9900 */
[----:B0-----:R-:W-:-:S06]  /*2400*/  IMAD.WIDE R12, R15, 0x8, R10 ;  /* 0x000000080f0c7825 */ /* 0x001fcc00078e020a */
[----:B------:R-:W2:Y:S01]  /*2410*/  LDG.E.64 R12, desc[UR4][R12.64] ;  /* 0x000000040c0c7981 */ /* 0x000ea2000c1e1b00 */
[----:B------:R-:W-:Y:S01]  /*2420*/  ISETP.NE.AND P0, PT, R52, 0x1, PT ;  /* 0x000000013400780c */ /* 0x000fe20003f05270 */
[----:B-1----:R-:W-:-:S04]  /*2430*/  IMAD.WIDE R14, R15, 0x8, R8 ;  /* 0x000000080f0e7825 */ /* 0x002fc800078e0208 */
[----:B------:R-:W-:Y:S01]  /*2440*/  IMAD.MOV.U32 R3, RZ, RZ, R19 ;  /* 0x000000ffff037224 */ /* 0x000fe200078e0013 */
[----:B--2---:R-:W-:-:S07]  /*2450*/  DFMA R40, R12, -4, RZ ;  /* 0xc01000000c28782b */ /* 0x004fce00000000ff */
[----:B------:R0:W-:Y:S01]  /*2460*/  STG.E.64 desc[UR4][R14.64], R40 ;  /* 0x000000280e007986 */ /* 0x0001e2000c101b04 */
[----:B------:R-:W-:Y:S05]  /*2470*/  @!P0 BRA `(.L_x_29) ;  /* 0x0000000000548947 */ /* 0x000fea0003800000 */
[----:B------:R-:W-:Y:S02]  /*2480*/  R2UR UR4, R26 ;  /* 0x000000001a0472ca */ /* 0x000fe400000e0000 */
[----:B------:R-:W-:-:S13]  /*2490*/  R2UR UR5, R27 ;  /* 0x000000001b0572ca */ /* 0x000fda00000e0000 */
[----:B------:R-:W0:Y:S01]  /*24a0*/  LDG.E.CONSTANT R13, desc[UR4][R6.64] ;  /* 0x00000004060d7981 */ /* 0x000e22000c1e9900 */
[----:B------:R-:W-:-:S13]  /*24b0*/  ISETP.NE.AND P0, PT, R52, 0x2, PT ;  /* 0x000000023400780c */ /* 0x000fda0003f05270 */
[----:B------:R-:W-:Y:S02]  /*24c0*/  @P0 R2UR UR6, R26 ;  /* 0x000000001a0602ca */ /* 0x000fe400000e0000 */
[----:B------:R-:W-:-:S13]  /*24d0*/  @P0 R2UR UR7, R27 ;  /* 0x000000001b0702ca */ /* 0x000fda00000e0000 */
[----:B------:R-:W2:Y:S01]  /*24e0*/  @P0 LDG.E.CONSTANT R3, desc[UR6][R4.64] ;  /* 0x0000000604030981 */ /* 0x000ea2000c1e9900 */
[----:B0-----:R-:W-:-:S05]  /*24f0*/  IMAD.WIDE R14, R13, 0x8, R10 ;  /* 0x000000080d0e7825 */ /* 0x001fca00078e020a */
[----:B------:R-:W3:Y:S01]  /*2500*/  LDG.E.64 R40, desc[UR4][R14.64] ;  /* 0x000000040e287981 */ /* 0x000ee2000c1e1b00 */
[----:B------:R-:W-:-:S04]  /*2510*/  IMAD.WIDE R12, R13, 0x8, R8 ;  /* 0x000000080d0c7825 */ /* 0x000fc800078e0208 */
[----:B--2---:R-:W-:Y:S01]  /*2520*/  @P0 IMAD.WIDE R10, R3, 0x8, R10 ;  /* 0x00000008030a0825 */ /* 0x004fe200078e020a */
[----:B---3--:R-:W-:-:S07]  /*2530*/  DFMA R40, R40, -4, RZ ;  /* 0xc01000002828782b */ /* 0x008fce00000000ff */
[----:B------:R0:W-:Y:S04]  /*2540*/  STG.E.64 desc[UR4][R12.64], R40 ;  /* 0x000000280c007986 */ /* 0x0001e8000c101b04 */
[----:B------:R-:W0:Y:S01]  /*2550*/  @P0 LDG.E.64 R10, desc[UR6][R10.64] ;  /* 0x000000060a0a0981 */ /* 0x000e22000c1e1b00 */
[----:B------:R-:W-:Y:S02]  /*2560*/  @P0 R2UR UR4, R26 ;  /* 0x000000001a0402ca */ /* 0x000fe400000e0000 */
[----:B------:R-:W-:Y:S01]  /*2570*/  @P0 R2UR UR5, R27 ;  /* 0x000000001b0502ca */ /* 0x000fe200000e0000 */
[----:B------:R-:W-:-:S04]  /*2580*/  @P0 IMAD.WIDE R8, R3, 0x8, R8 ;  /* 0x0000000803080825 */ /* 0x000fc800078e0208 */
[----:B------:R-:W-:Y:S02]  /*2590*/  IMAD.MOV.U32 R3, RZ, RZ, R45 ;  /* 0x000000ffff037224 */ /* 0x000fe400078e002d */
[----:B------:R-:W-:Y:S01]  /*25a0*/  @P0 IMAD.MOV.U32 R3, RZ, RZ, R49 ;  /* 0x000000ffff030224 */ /* 0x000fe200078e0031 */
[----:B0-----:R-:W-:-:S07]  /*25b0*/  @P0 DFMA R40, R10, -4, RZ ;  /* 0xc01000000a28082b */ /* 0x001fce00000000ff */
[----:B------:R1:W-:Y:S04]  /*25c0*/  @P0 STG.E.64 desc[UR4][R8.64], R40 ;  /* 0x0000002808000986 */ /* 0x0003e8000c101b04 */
.L_x_29:
[----:B------:R-:W-:Y:S05]  /*25d0*/  BSYNC.RECONVERGENT B1 ;  /* 0x0000000000017941 */ /* 0x000fea0003800200 */
.L_x_28:
[----:B------:R-:W-:Y:S05]  /*25e0*/  @!P2 BRA `(.L_x_30) ;  /* 0x0000000400aca947 */ /* 0x000fea0003800000 */
[----:B------:R-:W-:Y:S01]  /*25f0*/  BSSY.RECONVERGENT B1, `(.L_x_31) ;  /* 0x000002c000017945 */ /* 0x000fe20003800200 */
.L_x_32:
[----:B------:R-:W0:Y:S01]  /*2600*/  LDC.64 R12, c[0x0][0x388] ;  /* 0x0000e200ff0c7b82 */ /* 0x000e220000000a00 */
[----:B------:R-:W-:Y:S02]  /*2610*/  R2UR UR4, R26 ;  /* 0x000000001a0472ca */ /* 0x000fe400000e0000 */
[----:B------:R-:W-:-:S05]  /*2620*/  R2UR UR5, R27 ;  /* 0x000000001b0572ca */ /* 0x000fca00000e0000 */
[----:B--2---:R-:W2:Y:S01]  /*2630*/  LDC.64 R10, c[0x0][0x3a8] ;  /* 0x0000ea00ff0a7b82 */ /* 0x004ea20000000a00 */
[----:B------:R-:W-:Y:S02]  /*2640*/  R2UR UR6, R26 ;  /* 0x000000001a0672ca */ /* 0x000fe400000e0000 */
[----:B------:R-:W-:-:S05]  /*2650*/  R2UR UR7, R27 ;  /* 0x000000001b0772ca */ /* 0x000fca00000e0000 */
[----:B-1----:R-:W1:Y:S01]  /*2660*/  LDC.64 R8, c[0x0][0x3b0] ;  /* 0x0000ec00ff087b82 */ /* 0x002e620000000a00 */
[----:B0-----:R-:W-:-:S06]  /*2670*/  IMAD.WIDE.U32 R40, R3, 0x4, R12 ;  /* 0x0000000403287825 */ /* 0x001fcc00078e000c */
[----:B------:R-:W2:Y:S01]  /*2680*/  LDG.E.CONSTANT R41, desc[UR4][R40.64] ;  /* 0x0000000428297981 */ /* 0x000ea2000c1e9900 */
[----:B------:R-:W-:-:S04]  /*2690*/  IMAD.IADD R3, R22, 0x1, R3 ;  /* 0x0000000116037824 */ /* 0x000fc800078e0203 */
[----:B------:R-:W-:-:S06]  /*26a0*/  IMAD.WIDE.U32 R14, R3, 0x4, R12 ;  /* 0x00000004030e7825 */ /* 0x000fcc00078e000c */
[----:B------:R-:W3:Y:S01]  /*26b0*/  LDG.E.CONSTANT R15, desc[UR6][R14.64] ;  /* 0x000000060e0f7981 */ /* 0x000ee2000c1e9900 */
[----:B--2---:R-:W-:-:S05]  /*26c0*/  IMAD.WIDE R20, R41, 0x8, R10 ;  /* 0x0000000829147825 */ /* 0x004fca00078e020a */
[----:B------:R-:W2:Y:S01]  /*26d0*/  LDG.E.64 R58, desc[UR4][R20.64] ;  /* 0x00000004143a7981 */ /* 0x000ea2000c1e1b00 */
[----:B------:R-:W-:Y:S02]  /*26e0*/  R2UR UR8, R26 ;  /* 0x000000001a0872ca */ /* 0x000fe400000e0000 */
[----:B------:R-:W-:Y:S01]  /*26f0*/  R2UR UR9, R27 ;  /* 0x000000001b0972ca */ /* 0x000fe200000e0000 */
[----:B------:R-:W-:Y:S02]  /*2700*/  IMAD.IADD R3, R3, 0x1, R22 ;  /* 0x0000000103037824 */ /* 0x000fe400078e0216 */
[----:B-1----:R-:W-:-:S04]  /*2710*/  IMAD.WIDE R54, R41, 0x8, R8 ;  /* 0x0000000829367825 */ /* 0x002fc800078e0208 */
[----:B---3--:R-:W-:-:S04]  /*2720*/  IMAD.WIDE R56, R15, 0x8, R10 ;  /* 0x000000080f387825 */ /* 0x008fc800078e020a */
[----:B------:R-:W-:-:S06]  /*2730*/  IMAD.WIDE.U32 R60, R3, 0x4, R12 ;  /* 0x00000004033c7825 */ /* 0x000fcc00078e000c */
[----:B------:R-:W3:Y:S01]  /*2740*/  LDG.E.CONSTANT R61, desc[UR8][R60.64] ;  /* 0x000000083c3d7981 */ /* 0x000ee2000c1e9900 */
[----:B--2---:R-:W-:-:S07]  /*2750*/  DFMA R58, R58, -4, RZ ;  /* 0xc01000003a3a782b */ /* 0x004fce00000000ff */
[----:B------:R0:W-:Y:S04]  /*2760*/  STG.E.64 desc[UR4][R54.64], R58 ;  /* 0x0000003a36007986 */ /* 0x0001e8000c101b04 */
[----:B------:R-:W2:Y:S01]  /*2770*/  LDG.E.64 R40, desc[UR6][R56.64] ;  /* 0x0000000638287981 */ /* 0x000ea2000c1e1b00 */
[----:B------:R-:W-:Y:S02]  /*2780*/  IMAD.IADD R3, R3, 0x1, R22 ;  /* 0x0000000103037824 */ /* 0x000fe400078e0216 */
[----:B------:R-:W-:-:S04]  /*2790*/  IMAD.WIDE R14, R15, 0x8, R8 ;  /* 0x000000080f0e7825 */ /* 0x000fc800078e0208 */
[----:B------:R-:W-:-:S04]  /*27a0*/  IMAD.WIDE.U32 R12, R3, 0x4, R12 ;  /* 0x00000004030c7825 */ /* 0x000fc800078e000c */
[----:B---3--:R-:W-:Y:S02]  /*27b0*/  IMAD.WIDE R20, R61, 0x8, R10 ;  /* 0x000000083d147825 */ /* 0x008fe400078e020a */
[----:B------:R-:W3:Y:S01]  /*27c0*/  LDG.E.CONSTANT R13, desc[UR8][R12.64] ;  /* 0x000000080c0d7981 */ /* 0x000ee2000c1e9900 */
[----:B--2---:R-:W-:-:S07]  /*27d0*/  DFMA R40, R40, -4, RZ ;  /* 0xc01000002828782b */ /* 0x004fce00000000ff */
[----:B------:R1:W-:Y:S04]  /*27e0*/  STG.E.64 desc[UR4][R14.64], R40 ;  /* 0x000000280e007986 */ /* 0x0003e8000c101b04 */
[----:B------:R-:W0:Y:S01]  /*27f0*/  LDG.E.64 R20, desc[UR6][R20.64] ;  /* 0x0000000614147981 */ /* 0x000e22000c1e1b00 */
[----:B------:R-:W-:-:S04]  /*2800*/  IMAD.WIDE R56, R61, 0x8, R8 ;  /* 0x000000083d387825 */ /* 0x000fc800078e0208 */
[----:B---3--:R-:W-:Y:S01]  /*2810*/  IMAD.WIDE R10, R13, 0x8, R10 ;  /* 0x000000080d0a7825 */ /* 0x008fe200078e020a */
[----:B0-----:R-:W-:-:S07]  /*2820*/  DFMA R54, R20, -4, RZ ;  /* 0xc01000001436782b */ /* 0x001fce00000000ff */
[----:B------:R2:W-:Y:S04]  /*2830*/  STG.E.64 desc[UR4][R56.64], R54 ;  /* 0x0000003638007986 */ /* 0x0005e8000c101b04 */
[----:B------:R-:W1:Y:S01]  /*2840*/  LDG.E.64 R10, desc[UR6][R10.64] ;  /* 0x000000060a0a7981 */ /* 0x000e62000c1e1b00 */
[----:B------:R-:W-:-:S05]  /*2850*/  IMAD.IADD R3, R3, 0x1, R22 ;  /* 0x0000000103037824 */ /* 0x000fca00078e0216 */
[----:B------:R-:W-:Y:S01]  /*2860*/  ISETP.GE.AND P0, PT, R3, R0, PT ;  /* 0x000000000300720c */ /* 0x000fe20003f06270 */
[----:B------:R-:W-:Y:S01]  /*2870*/  IMAD.WIDE R8, R13, 0x8, R8 ;  /* 0x000000080d087825 */ /* 0x000fe200078e0208 */
[----:B-1----:R-:W-:-:S07]  /*2880*/  DFMA R40, R10, -4, RZ ;  /* 0xc01000000a28782b */ /* 0x002fce00000000ff */
[----:B------:R2:W-:Y:S04]  /*2890*/  STG.E.64 desc[UR4][R8.64], R40 ;  /* 0x0000002808007986 */ /* 0x0005e8000c101b04 */
[----:B------:R-:W-:Y:S05]  /*28a0*/  @!P0 BRA `(.L_x_32) ;  /* 0xfffffffc00548947 */ /* 0x000fea000383ffff */
[----:B------:R-:W-:Y:S05]  /*28b0*/  BSYNC.RECONVERGENT B1 ;  /* 0x0000000000017941 */ /* 0x000fea0003800200 */
.L_x_31:
[----:B------:R-:W-:Y:S05]  /*28c0*/  BRA `(.L_x_30) ;  /* 0x0000000000f47947 */ /* 0x000fea0003800000 */
.L_x_27:
[----:B------:R-:W-:Y:S01]  /*28d0*/  ISETP.NE.AND P0, PT, R52, RZ, PT ;  /* 0x000000ff3400720c */ /* 0x000fe20003f05270 */
[----:B------:R-:W-:Y:S01]  /*28e0*/  BSSY.RECONVERGENT B1, `(.L_x_33) ;  /* 0x000001a000017945 */ /* 0x000fe20003800200 */
[----:B------:R-:W-:Y:S01]  /*28f0*/  ISETP.GE.U32.AND P2, PT, R23, 0x3, PT ;  /* 0x000000031700780c */ /* 0x000fe20003f46070 */
[----:B------:R-:W-:-:S10]  /*2900*/  IMAD.MOV.U32 R3, RZ, RZ, R17 ;  /* 0x000000ffff037224 */ /* 0x000fd400078e0011 */
[----:B------:R-:W-:Y:S05]  /*2910*/  @!P0 BRA `(.L_x_34) ;  /* 0x0000000000588947 */ /* 0x000fea0003800000 */
[----:B------:R-:W-:Y:S01]  /*2920*/  R2UR UR4, R26 ;  /* 0x000000001a0472ca */ /* 0x000fe200000e0000 */
[----:B------:R-:W0:Y:S01]  /*2930*/  LDC.64 R8, c[0x0][0x3b0] ;  /* 0x0000ec00ff087b82 */ /* 0x000e220000000a00 */
[----:B------:R-:W-:-:S13]  /*2940*/  R2UR UR5, R27 ;  /* 0x000000001b0572ca */ /* 0x000fda00000e0000 */
[----:B------:R-:W0:Y:S01]  /*2950*/  LDG.E.CONSTANT R11, desc[UR4][R34.64] ;  /* 0x00000004220b7981 */ /* 0x000e22000c1e9900 */
[----:B------:R-:W-:Y:S01]  /*2960*/  ISETP.NE.AND P0, PT, R52, 0x1, PT ;  /* 0x000000013400780c */ /* 0x000fe20003f05270 */
[----:B------:R-:W-:Y:S02]  /*2970*/  IMAD.MOV.U32 R3, RZ, RZ, R19 ;  /* 0x000000ffff037224 */ /* 0x000fe400078e0013 */
[----:B0-----:R-:W-:-:S05]  /*2980*/  IMAD.WIDE R10, R11, 0x8, R8 ;  /* 0x000000080b0a7825 */ /* 0x001fca00078e0208 */
[----:B------:R0:W-:Y:S05]  /*2990*/  STG.E.64 desc[UR4][R10.64], R40 ;  /* 0x000000280a007986 */ /* 0x0001ea000c101b04 */
[----:B------:R-:W-:Y:S05]  /*29a0*/  @!P0 BRA `(.L_x_34) ;  /* 0x0000000000348947 */ /* 0x000fea0003800000 */
[----:B------:R-:W-:Y:S02]  /*29b0*/  ISETP.NE.AND P0, PT, R52, 0x2, PT ;  /* 0x000000023400780c */ /* 0x000fe40003f05270 */
[----:B------:R-:W-:Y:S02]  /*29c0*/  R2UR UR4, R26 ;  /* 0x000000001a0472ca */ /* 0x000fe400000e0000 */
[----:B------:R-:W-:-:S09]  /*29d0*/  R2UR UR5, R27 ;  /* 0x000000001b0572ca */ /* 0x000fd200000e0000 */
[----:B------:R-:W-:Y:S02]  /*29e0*/  @P0 R2UR UR6, R26 ;  /* 0x000000001a0602ca */ /* 0x000fe400000e0000 */
[----:B------:R-:W-:Y:S02]  /*29f0*/  @P0 R2UR UR7, R27 ;  /* 0x000000001b0702ca */ /* 0x000fe400000e0000 */
[----:B0-----:R-:W2:Y:S11]  /*2a00*/  LDG.E.CONSTANT R11, desc[UR4][R6.64] ;  /* 0x00000004060b7981 */ /* 0x001eb6000c1e9900 */
[----:B------:R-:W3:Y:S01]  /*2a10*/  @P0 LDG.E.CONSTANT R3, desc[UR6][R4.64] ;  /* 0x0000000604030981 */ /* 0x000ee2000c1e9900 */
[----:B--2---:R-:W-:-:S05]  /*2a20*/  IMAD.WIDE R10, R11, 0x8, R8 ;  /* 0x000000080b0a7825 */ /* 0x004fca00078e0208 */
[----:B------:R1:W-:Y:S01]  /*2a30*/  STG.E.64 desc[UR4][R10.64], R40 ;  /* 0x000000280a007986 */ /* 0x0003e2000c101b04 */
[----:B---3--:R-:W-:-:S04]  /*2a40*/  @P0 IMAD.WIDE R8, R3, 0x8, R8 ;  /* 0x0000000803080825 */ /* 0x008fc800078e0208 */
[----:B------:R-:W-:Y:S01]  /*2a50*/  IMAD.MOV.U32 R3, RZ, RZ, R45 ;  /* 0x000000ffff037224 */ /* 0x000fe200078e002d */
[----:B------:R1:W-:Y:S01]  /*2a60*/  @P0 STG.E.64 desc[UR6][R8.64], R40 ;  /* 0x0000002808000986 */ /* 0x0003e2000c101b06 */
[----:B------:R-:W-:-:S07]  /*2a70*/  @P0 IMAD.MOV.U32 R3, RZ, RZ, R49 ;  /* 0x000000ffff030224 */ /* 0x000fce00078e0031 */
.L_x_34:
[----:B------:R-:W-:Y:S05]  /*2a80*/  BSYNC.RECONVERGENT B1 ;  /* 0x0000000000017941 */ /* 0x000fea0003800200 */
.L_x_33:
[----:B------:R-:W-:Y:S05]  /*2a90*/  @!P2 BRA `(.L_x_30) ;  /* 0x000000000080a947 */ /* 0x000fea0003800000 */
.L_x_35:
[----:B-1-3--:R-:W1:Y:S01]  /*2aa0*/  LDC.64 R8, c[0x0][0x388] ;  /* 0x0000e200ff087b82 */ /* 0x00ae620000000a00 */
[----:B------:R-:W-:Y:S01]  /*2ab0*/  IMAD.IADD R21, R22, 0x1, R3 ;  /* 0x0000000116157824 */ /* 0x000fe200078e0203 */
[C---:B------:R-:W-:Y:S02]  /*2ac0*/  R2UR UR4, R26.reuse ;  /* 0x000000001a0472ca */ /* 0x040fe400000e0000 */
[----:B------:R-:W-:Y:S01]  /*2ad0*/  R2UR UR5, R27 ;  /* 0x000000001b0572ca */ /* 0x000fe200000e0000 */
[--C-:B------:R-:W-:Y:S01]  /*2ae0*/  IMAD.IADD R55, R21, 0x1, R22.reuse ;  /* 0x0000000115377824 */ /* 0x100fe200078e0216 */
[C---:B------:R-:W-:Y:S02]  /*2af0*/  R2UR UR6, R26.reuse ;  /* 0x000000001a0672ca */ /* 0x040fe400000e0000 */
[----:B------:R-:W-:Y:S01]  /*2b00*/  R2UR UR7, R27 ;  /* 0x000000001b0772ca */ /* 0x000fe200000e0000 */
[----:B------:R-:W-:Y:S01]  /*2b10*/  IMAD.IADD R53, R55, 0x1, R22 ;  /* 0x0000000137357824 */ /* 0x000fe200078e0216 */
[----:B------:R-:W-:-:S02]  /*2b20*/  R2UR UR8, R26 ;  /* 0x000000001a0872ca */ /* 0x000fc400000e0000 */
[C---:B------:R-:W-:Y:S02]  /*2b30*/  R2UR UR9, R27.reuse ;  /* 0x000000001b0972ca */ /* 0x040fe400000e0000 */
[----:B------:R-:W-:Y:S02]  /*2b40*/  R2UR UR10, R26 ;  /* 0x000000001a0a72ca */ /* 0x000fe400000e0000 */
[----:B------:R-:W-:Y:S01]  /*2b50*/  R2UR UR11, R27 ;  /* 0x000000001b0b72ca */ /* 0x000fe200000e0000 */
[----:B-1----:R-:W-:-:S04]  /*2b60*/  IMAD.WIDE.U32 R14, R3, 0x4, R8 ;  /* 0x00000004030e7825 */ /* 0x002fc800078e0008 */
[--C-:B------:R-:W-:Y:S01]  /*2b70*/  IMAD.WIDE.U32 R20, R21, 0x4, R8.reuse ;  /* 0x0000000415147825 */ /* 0x100fe200078e0008 */
[----:B0-----:R-:W2:Y:S03]  /*2b80*/  LDG.E.CONSTANT R11, desc[UR4][R14.64] ;  /* 0x000000040e0b7981 */ /* 0x001ea6000c1e9900 */
[--C-:B------:R-:W-:Y:S01]  /*2b90*/  IMAD.WIDE.U32 R54, R55, 0x4, R8.reuse ;  /* 0x0000000437367825 */ /* 0x100fe200078e0008 */
[----:B------:R-:W3:Y:S03]  /*2ba0*/  LDG.E.CONSTANT R13, desc[UR6][R20.64] ;  /* 0x00000006140d7981 */ /* 0x000ee6000c1e9900 */
[C---:B------:R-:W-:Y:S02]  /*2bb0*/  IMAD.WIDE.U32 R56, R53.reuse, 0x4, R8 ;  /* 0x0000000435387825 */ /* 0x040fe400078e0008 */
[----:B------:R-:W4:Y:S01]  /*2bc0*/  LDG.E.CONSTANT R55, desc[UR8][R54.64] ;  /* 0x0000000836377981 */ /* 0x000f22000c1e9900 */
[----:B------:R-:W2:Y:S03]  /*2bd0*/  LDC.64 R8, c[0x0][0x3b0] ;  /* 0x0000ec00ff087b82 */ /* 0x000ea60000000a00 */
[----:B------:R-:W5:Y:S01]  /*2be0*/  LDG.E.CONSTANT R57, desc[UR10][R56.64] ;  /* 0x0000000a38397981 */ /* 0x000f62000c1e9900 */
[----:B------:R-:W-:-:S05]  /*2bf0*/  IMAD.IADD R3, R53, 0x1, R22 ;  /* 0x0000000135037824 */ /* 0x000fca00078e0216 */
[----:B------:R-:W-:Y:S01]  /*2c00*/  ISETP.GE.AND P0, PT, R3, R0, PT ;  /* 0x000000000300720c */ /* 0x000fe20003f06270 */
[----:B--2---:R-:W-:-:S04]  /*2c10*/  IMAD.WIDE R10, R11, 0x8, R8 ;  /* 0x000000080b0a7825 */ /* 0x004fc800078e0208 */
[--C-:B---3--:R-:W-:Y:S01]  /*2c20*/  IMAD.WIDE R12, R13, 0x8, R8.reuse ;  /* 0x000000080d0c7825 */ /* 0x108fe200078e0208 */
[----:B------:R3:W-:Y:S03]  /*2c30*/  STG.E.64 desc[UR4][R10.64], R40 ;  /* 0x000000280a007986 */ /* 0x0007e6000c101b04 */
[--C-:B----4-:R-:W-:Y:S01]  /*2c40*/  IMAD.WIDE R14, R55, 0x8, R8.reuse ;  /* 0x00000008370e7825 */ /* 0x110fe200078e0208 */
[----:B------:R3:W-:Y:S03]  /*2c50*/  STG.E.64 desc[UR6][R12.64], R40 ;  /* 0x000000280c007986 */ /* 0x0007e6000c101b06 */
[----:B-----5:R-:W-:Y:S01]  /*2c60*/  IMAD.WIDE R8, R57, 0x8, R8 ;  /* 0x0000000839087825 */ /* 0x020fe200078e0208 */
[----:B------:R3:W-:Y:S04]  /*2c70*/  STG.E.64 desc[UR8][R14.64], R40 ;  /* 0x000000280e007986 */ /* 0x0007e8000c101b08 */
[----:B------:R3:W-:Y:S01]  /*2c80*/  STG.E.64 desc[UR10][R8.64], R40 ;  /* 0x0000002808007986 */ /* 0x0007e2000c101b0a */
[----:B------:R-:W-:Y:S05]  /*2c90*/  @!P0 BRA `(.L_x_35) ;  /* 0xfffffffc00808947 */ /* 0x000fea000383ffff */
.L_x_30:
[----:B------:R-:W-:Y:S05]  /*2ca0*/  BSYNC.RECONVERGENT B0 ;  /* 0x0000000000007941 */ /* 0x000fea0003800200 */
.L_x_26:
[----:B------:R-:W-:Y:S05]  /*2cb0*/  BRA `(.L_x_12) ;  /* 0x0000001000a07947 */ /* 0x000fea0003800000 */
.L_x_25:
[----:B------:R-:W-:Y:S01]  /*2cc0*/  ISETP.NE.AND P0, PT, R52, RZ, PT ;  /* 0x000000ff3400720c */ /* 0x000fe20003f05270 */
[----:B------:R-:W-:Y:S01]  /*2cd0*/  BSSY.RECONVERGENT B1, `(.L_x_36) ;  /* 0x0000085000017945 */ /* 0x000fe20003800200 */
[----:B------:R-:W-:-:S11]  /*2ce0*/  IMAD.MOV.U32 R53, RZ, RZ, R17 ;  /* 0x000000ffff357224 */ /* 0x000fd600078e0011 */
[----:B------:R-:W-:Y:S05]  /*2cf0*/  @!P0 BRA `(.L_x_37) ;  /* 0x0000000800088947 */ /* 0x000fea0003800000 */
[----:B------:R-:W-:Y:S01]  /*2d00*/  R2UR UR4, R26 ;  /* 0x000000001a0472ca */ /* 0x000fe200000e0000 */
[----:B------:R-:W0:Y:S01]  /*2d10*/  LDC.64 R8, c[0x0][0x3a8] ;  /* 0x0000ea00ff087b82 */ /* 0x000e220000000a00 */
[----:B------:R-:W-:-:S13]  /*2d20*/  R2UR UR5, R27 ;  /* 0x000000001b0572ca */ /* 0x000fda00000e0000 */
[----:B------:R-:W0:Y:S01]  /*2d30*/  LDG.E.CONSTANT R40, desc[UR4][R34.64] ;  /* 0x0000000422287981 */ /* 0x000e22000c1e9900 */
[----:B------:R-:W-:Y:S02]  /*2d40*/  IMAD.MOV.U32 R10, RZ, RZ, 0x0 ;  /* 0x00000000ff0a7424 */ /* 0x000fe400078e00ff */
[----:B------:R-:W-:Y:S02]  /*2d50*/  IMAD.MOV.U32 R11, RZ, RZ, 0x40080000 ;  /* 0x40080000ff0b7424 */ /* 0x000fe400078e00ff */
[----:B0-----:R-:W-:-:S05]  /*2d60*/  IMAD.WIDE R14, R40, 0x8, R8 ;  /* 0x00000008280e7825 */ /* 0x001fca00078e0208 */
[----:B------:R-:W2:Y:S01]  /*2d70*/  LDG.E.64 R12, desc[UR4][R14.64] ;  /* 0x000000040e0c7981 */ /* 0x000ea2000c1e1b00 */
[----:B------:R-:W0:Y:S01]  /*2d80*/  MUFU.RCP64H R9, 3 ;  /* 0x4008000000097908 */ /* 0x000e220000001800 */
[----:B------:R-:W-:Y:S01]  /*2d90*/  IMAD.MOV.U32 R8, RZ, RZ, 0x1 ;  /* 0x00000001ff087424 */ /* 0x000fe200078e00ff */
[----:B------:R-:W-:Y:S01]  /*2da0*/  BSSY.RECONVERGENT B2, `(.L_x_38) ;  /* 0x0000018000027945 */ /* 0x000fe20003800200 */
[----:B------:R-:W-:-:S04]  /*2db0*/  ISETP.NE.AND P5, PT, R52, 0x1, PT ;  /* 0x000000013400780c */ /* 0x000fc80003fa5270 */
[----:B0-----:R-:W-:-:S08]  /*2dc0*/  DFMA R20, R8, -R10, 1 ;  /* 0x3ff000000814742b */ /* 0x001fd0000000080a */
[----:B------:R-:W-:-:S08]  /*2dd0*/  DFMA R20, R20, R20, R20 ;  /* 0x000000141414722b */ /* 0x000fd00000000014 */
[----:B------:R-:W-:-:S08]  /*2de0*/  DFMA R8, R8, R20, R8 ;  /* 0x000000140808722b */ /* 0x000fd00000000008 */
[----:B------:R-:W-:-:S08]  /*2df0*/  DFMA R20, R8, -R10, 1 ;  /* 0x3ff000000814742b */ /* 0x000fd0000000080a */
[----:B------:R-:W-:Y:S02]  /*2e00*/  DFMA R20, R8, R20, R8 ;  /* 0x000000140814722b */ /* 0x000fe40000000008 */
[----:B--2---:R-:W-:-:S08]  /*2e10*/  DFMA R12, R12, -6, RZ ;  /* 0xc01800000c0c782b */ /* 0x004fd000000000ff */
[----:B------:R-:W-:-:S08]  /*2e20*/  DADD R10, R12, R12 ;  /* 0x000000000c0a7229 */ /* 0x000fd0000000000c */
[----:B------:R-:W-:Y:S02]  /*2e30*/  DMUL R8, R20, R10 ;  /* 0x0000000a14087228 */ /* 0x000fe40000000000 */
[----:B------:R-:W-:-:S06]  /*2e40*/  FSETP.GEU.AND P2, PT, |R11|, 6.5827683646048100446e-37, PT ;  /* 0x036000000b00780b */ /* 0x000fcc0003f4e200 */
[----:B------:R-:W-:-:S08]  /*2e50*/  DFMA R12, R8, -3, R10 ;  /* 0xc0080000080c782b */ /* 0x000fd0000000000a */
[----:B------:R-:W-:-:S10]  /*2e60*/  DFMA R8, R20, R12, R8 ;  /* 0x0000000c1408722b */ /* 0x000fd40000000008 */
[----:B------:R-:W-:-:S05]  /*2e70*/  FFMA R0, RZ, 2.125, R9 ;  /* 0x40080000ff007823 */ /* 0x000fca0000000009 */
[----:B------:R-:W-:-:S13]  /*2e80*/  FSETP.GT.AND P0, PT, |R0|, 1.469367938527859385e-39, PT ;  /* 0x001000000000780b */ /* 0x000fda0003f04200 */
[----:B------:R-:W-:Y:S05]  /*2e90*/  @P0 BRA P2, `(.L_x_39) ;  /* 0x0000000000200947 */ /* 0x000fea0001000000 */
[----:B------:R-:W-:Y:S01]  /*2ea0*/  IMAD.MOV.U32 R8, RZ, RZ, R10 ;  /* 0x000000ffff087224 */ /* 0x000fe200078e000a */
[----:B------:R-:W-:Y:S01]  /*2eb0*/  MOV R0, 0x2f00 ;  /* 0x00002f0000007802 */ /* 0x000fe20000000f00 */
[----:B------:R-:W-:Y:S02]  /*2ec0*/  IMAD.MOV.U32 R9, RZ, RZ, R11 ;  /* 0x000000ffff097224 */ /* 0x000fe400078e000b */
[----:B------:R-:W-:Y:S02]  /*2ed0*/  IMAD.MOV.U32 R12, RZ, RZ, RZ ;  /* 0x000000ffff0c7224 */ /* 0x000fe400078e00ff */
[----:B------:R-:W-:-:S07]  /*2ee0*/  IMAD.MOV.U32 R13, RZ, RZ, 0x40080000 ;  /* 0x40080000ff0d7424 */ /* 0x000fce00078e00ff */
[----:B------:R-:W-:Y:S05]  /*2ef0*/  CALL.REL.NOINC `($__internal_0_$__cuda_sm20_div_rn_f64_full) ;  /* 0x0000005800b87944 */ /* 0x000fea0003c00000 */
[----:B------:R-:W-:Y:S02]  /*2f00*/  IMAD.MOV.U32 R8, RZ, RZ, R20 ;  /* 0x000000ffff087224 */ /* 0x000fe400078e0014 */
[----:B------:R-:W-:-:S07]  /*2f10*/  IMAD.MOV.U32 R9, RZ, RZ, R21 ;  /* 0x000000ffff097224 */ /* 0x000fce00078e0015 */
.L_x_39:
[----:B------:R-:W-:Y:S05]  /*2f20*/  BSYNC.RECONVERGENT B2 ;  /* 0x0000000000027941 */ /* 0x000fea0003800200 */
.L_x_38:
[----:B------:R-:W0:Y:S01]  /*2f30*/  LDC.64 R10, c[0x0][0x3b0] ;  /* 0x0000ec00ff0a7b82 */ /* 0x000e220000000a00 */
[----:B------:R-:W-:Y:S01]  /*2f40*/  R2UR UR4, R26 ;  /* 0x000000001a0472ca */ /* 0x000fe200000e0000 */
[----:B------:R-:W-:Y:S01]  /*2f50*/  IMAD.MOV.U32 R41, RZ, RZ, R9 ;  /* 0x000000ffff297224 */ /* 0x000fe200078e0009 */
[----:B------:R-:W-:Y:S01]  /*2f60*/  R2UR UR5, R27 ;  /* 0x000000001b0572ca */ /* 0x000fe200000e0000 */
[----:B------:R-:W-:Y:S02]  /*2f70*/  IMAD.MOV.U32 R53, RZ, RZ, R19 ;  /* 0x000000ffff357224 */ /* 0x000fe400078e0013 */
[----:B0-----:R-:W-:-:S04]  /*2f80*/  IMAD.WIDE R10, R40, 0x8, R10 ;  /* 0x00000008280a7825 */ /* 0x001fc800078e020a */
[----:B------:R-:W-:-:S06]  /*2f90*/  IMAD.MOV.U32 R40, RZ, RZ, R8 ;  /* 0x000000ffff287224 */ /* 0x000fcc00078e0008 */
[----:B------:R0:W-:Y:S01]  /*2fa0*/  STG.E.64 desc[UR4][R10.64], R8 ;  /* 0x000000080a007986 */ /* 0x0001e2000c101b04 */
[----:B------:R-:W-:Y:S05]  /*2fb0*/  @!P5 BRA `(.L_x_37) ;  /* 0x000000040058d947 */ /* 0x000fea0003800000 */
[----:B------:R-:W-:Y:S01]  /*2fc0*/  R2UR UR4, R26 ;  /* 0x000000001a0472ca */ /* 0x000fe200000e0000 */
[----:B0-----:R-:W0:Y:S01]  /*2fd0*/  LDC.64 R8, c[0x0][0x3a8] ;  /* 0x0000ea00ff087b82 */ /* 0x001e220000000a00 */
        /* <DEDUP_REMOVED lines=32> */
.L_x_41:
[----:B------:R-:W-:Y:S05]  /*31e0*/  BSYNC.RECONVERGENT B2 ;  /* 0x0000000000027941 */ /* 0x000fea0003800200 */
.L_x_40:
        /* <DEDUP_REMOVED lines=10> */
[----:B-1----:R-:W0:Y:S01]  /*3290*/  LDC.64 R8, c[0x0][0x3a8] ;  /* 0x0000ea00ff087b82 */ /* 0x002e220000000a00 */
        /* <DEDUP_REMOVED lines=8> */
[----:B------:R-:W-:Y:S05]  /*3320*/  BSSY.RECONVERGENT B2, `(.L_x_42) ;  /* 0x0000017000027945 */ /* 0x000fea0003800200 */
        /* <DEDUP_REMOVED lines=22> */
.L_x_43:
[----:B------:R-:W-:Y:S05]  /*3490*/  BSYNC.RECONVERGENT B2 ;  /* 0x0000000000027941 */ /* 0x000fea0003800200 */
.L_x_42:
[----:B------:R-:W0:Y:S01]  /*34a0*/  LDC.64 R10, c[0x0][0x3b0] ;  /* 0x0000ec00ff0a7b82 */ /* 0x000e220000000a00 */
[----:B------:R-:W-:Y:S01]  /*34b0*/  R2UR UR4, R26 ;  /* 0x000000001a0472ca */ /* 0x000fe200000e0000 */
[----:B------:R-:W-:Y:S01]  /*34c0*/  IMAD.MOV.U32 R41, RZ, RZ, R9 ;  /* 0x000000ffff297224 */ /* 0x000fe200078e0009 */
[----:B------:R-:W-:Y:S01]  /*34d0*/  R2UR UR5, R27 ;  /* 0x000000001b0572ca */ /* 0x000fe200000e0000 */
[----:B------:R-:W-:Y:S02]  /*34e0*/  IMAD.MOV.U32 R53, RZ, RZ, R49 ;  /* 0x000000ffff357224 */ /* 0x000fe400078e0031 */
[----:B0-----:R-:W-:-:S04]  /*34f0*/  IMAD.WIDE R10, R40, 0x8, R10 ;  /* 0x00000008280a7825 */ /* 0x001fc800078e020a */
[----:B------:R-:W-:-:S06]  /*3500*/  IMAD.MOV.U32 R40, RZ, RZ, R8 ;  /* 0x000000ffff287224 */ /* 0x000fcc00078e0008 */
[----:B------:R2:W-:Y:S02]  /*3510*/  STG.E.64 desc[UR4][R10.64], R8 ;  /* 0x000000080a007986 */ /* 0x0005e4000c101b04 */
.L_x_37:
[----:B------:R-:W-:Y:S05]  /*3520*/  BSYNC.RECONVERGENT B1 ;  /* 0x0000000000017941 */ /* 0x000fea0003800200 */
.L_x_36:
[----:B------:R-:W-:-:S13]  /*3530*/  ISETP.GE.U32.AND P0, PT, R23, 0x3, PT ;  /* 0x000000031700780c */ /* 0x000fda0003f06070 */
[----:B------:R-:W-:Y:S05]  /*3540*/  @!P0 BRA `(.L_x_12) ;  /* 0x00000008007c8947 */ /* 0x000fea0003800000 */
.L_x_52:
[----:B---3--:R-:W3:Y:S01]  /*3550*/  LDC.64 R40, c[0x0][0x388] ;  /* 0x0000e200ff287b82 */ /* 0x008ee20000000a00 */
[----:B------:R-:W-:Y:S02]  /*3560*/  R2UR UR4, R26 ;  /* 0x000000001a0472ca */ /* 0x000fe400000e0000 */
[----:B------:R-:W-:-:S05]  /*3570*/  R2UR UR5, R27 ;  /* 0x000000001b0572ca */ /* 0x000fca00000e0000 */
[----:B------:R-:W4:Y:S01]  /*3580*/  LDC.64 R54, c[0x0][0x3a8] ;  /* 0x0000ea00ff367b82 */ /* 0x000f220000000a00 */
[----:B---3--:R-:W-:-:S07]  /*3590*/  IMAD.WIDE.U32 R40, R53, 0x4, R40 ;  /* 0x0000000435287825 */ /* 0x008fce00078e0028 */
[----:B------:R-:W4:Y:S01]  /*35a0*/  LDG.E.CONSTANT R40, desc[UR4][R40.64] ;  /* 0x0000000428287981 */ /* 0x000f22000c1e9900 */
[----:B012---:R-:W0:Y:S01]  /*35b0*/  MUFU.RCP64H R9, 3 ;  /* 0x4008000000097908 */ /* 0x007e220000001800 */
[----:B------:R-:W-:Y:S02]  /*35c0*/  IMAD.MOV.U32 R10, RZ, RZ, 0x0 ;  /* 0x00000000ff0a7424 */ /* 0x000fe400078e00ff */
[----:B------:R-:W-:Y:S02]  /*35d0*/  IMAD.MOV.U32 R11, RZ, RZ, 0x40080000 ;  /* 0x40080000ff0b7424 */ /* 0x000fe400078e00ff */
[----:B------:R-:W-:-:S06]  /*35e0*/  IMAD.MOV.U32 R8, RZ, RZ, 0x1 ;  /* 0x00000001ff087424 */ /* 0x000fcc00078e00ff */
[----:B0-----:R-:W-:Y:S01]  /*35f0*/  DFMA R12, R8, -R10, 1 ;  /* 0x3ff00000080c742b */ /* 0x001fe2000000080a */
[----:B----4-:R-:W-:-:S05]  /*3600*/  IMAD.WIDE R54, R40, 0x8, R54 ;  /* 0x0000000828367825 */ /* 0x010fca00078e0236 */
[----:B------:R-:W2:Y:S02]  /*3610*/  LDG.E.64 R14, desc[UR4][R54.64] ;  /* 0x00000004360e7981 */ /* 0x000ea4000c1e1b00 */
[----:B------:R-:W-:Y:S01]  /*3620*/  DFMA R12, R12, R12, R12 ;  /* 0x0000000c0c0c722b */ /* 0x000fe2000000000c */
[----:B------:R-:W-:Y:S07]  /*3630*/  BSSY.RECONVERGENT B1, `(.L_x_44) ;  /* 0x0000011000017945 */ /* 0x000fee0003800200 */
        /* <DEDUP_REMOVED lines=16> */
.L_x_45:
[----:B------:R-:W-:Y:S05]  /*3740*/  BSYNC.RECONVERGENT B1 ;  /* 0x0000000000017941 */ /* 0x000fea0003800200 */
.L_x_44:
[----:B------:R-:W0:Y:S01]  /*3750*/  LDC.64 R12, c[0x0][0x388] ;  /* 0x0000e200ff0c7b82 */ /* 0x000e220000000a00 */
[----:B------:R-:W-:Y:S01]  /*3760*/  R2UR UR4, R26 ;  /* 0x000000001a0472ca */ /* 0x000fe200000e0000 */
[----:B------:R-:W-:Y:S01]  /*3770*/  IMAD.IADD R53, R22, 0x1, R53 ;  /* 0x0000000116357824 */ /* 0x000fe200078e0235 */
[----:B------:R-:W-:-:S05]  /*3780*/  R2UR UR5, R27 ;  /* 0x000000001b0572ca */ /* 0x000fca00000e0000 */
[----:B------:R-:W1:Y:S08]  /*3790*/  LDC.64 R10, c[0x0][0x3b0] ;  /* 0x0000ec00ff0a7b82 */ /* 0x000e700000000a00 */
[----:B------:R-:W2:Y:S01]  /*37a0*/  LDC.64 R8, c[0x0][0x3a8] ;  /* 0x0000ea00ff087b82 */ /* 0x000ea20000000a00 */
[----:B0-----:R-:W-:-:S05]  /*37b0*/  IMAD.WIDE.U32 R12, R53, 0x4, R12 ;  /* 0x00000004350c7825 */ /* 0x001fca00078e000c */
[----:B------:R-:W2:Y:S01]  /*37c0*/  LDG.E.CONSTANT R41, desc[UR4][R12.64] ;  /* 0x000000040c297981 */ /* 0x000ea2000c1e9900 */
[----:B------:R-:W-:Y:S02]  /*37d0*/  R2UR UR6, R26 ;  /* 0x000000001a0672ca */ /* 0x000fe400000e0000 */
[----:B------:R-:W-:Y:S01]  /*37e0*/  R2UR UR7, R27 ;  /* 0x000000001b0772ca */ /* 0x000fe200000e0000 */
[----:B-1----:R-:W-:-:S05]  /*37f0*/  IMAD.WIDE R54, R40, 0x8, R10 ;  /* 0x0000000828367825 */ /* 0x002fca00078e020a */
[----:B------:R0:W-:Y:S01]  /*3800*/  STG.E.64 desc[UR4][R54.64], R20 ;  /* 0x0000001436007986 */ /* 0x0001e2000c101b04 */
[----:B------:R-:W-:Y:S02]  /*3810*/  IMAD.MOV.U32 R10, RZ, RZ, 0x0 ;  /* 0x00000000ff0a7424 */ /* 0x000fe400078e00ff */
[----:B------:R-:W-:Y:S02]  /*3820*/  IMAD.MOV.U32 R11, RZ, RZ, 0x40080000 ;  /* 0x40080000ff0b7424 */ /* 0x000fe400078e00ff */
[----:B--2---:R-:W-:-:S05]  /*3830*/  IMAD.WIDE R56, R41, 0x8, R8 ;  /* 0x0000000829387825 */ /* 0x004fca00078e0208 */
[----:B------:R-:W2:Y:S01]  /*3840*/  LDG.E.64 R14, desc[UR6][R56.64] ;  /* 0x00000006380e7981 */ /* 0x000ea2000c1e1b00 */
[----:B------:R-:W1:Y:S01]  /*3850*/  MUFU.RCP64H R9, 3 ;  /* 0x4008000000097908 */ /* 0x000e620000001800 */
[----:B------:R-:W-:Y:S01]  /*3860*/  IMAD.MOV.U32 R8, RZ, RZ, 0x1 ;  /* 0x00000001ff087424 */ /* 0x000fe200078e00ff */
[----:B------:R-:W-:Y:S05]  /*3870*/  BSSY.RECONVERGENT B1, `(.L_x_46) ;  /* 0x0000013000017945 */ /* 0x000fea0003800200 */
[----:B-1----:R-:W-:-:S08]  /*3880*/  DFMA R12, R8, -R10, 1 ;  /* 0x3ff00000080c742b */ /* 0x002fd0000000080a */
        /* <DEDUP_REMOVED lines=8> */
[----:B0-----:R-:W-:-:S08]  /*3910*/  DFMA R20, R12, -3, R8 ;  /* 0xc00800000c14782b */ /* 0x001fd00000000008 */
        /* <DEDUP_REMOVED lines=8> */
.L_x_47:
[----:B------:R-:W-:Y:S05]  /*39a0*/  BSYNC.RECONVERGENT B1 ;  /* 0x0000000000017941 */ /* 0x000fea0003800200 */
.L_x_46:
        /* <DEDUP_REMOVED lines=37> */
.L_x_49:
[----:B------:R-:W-:Y:S05]  /*3c00*/  BSYNC.RECONVERGENT B1 ;  /* 0x0000000000017941 */ /* 0x000fea0003800200 */
.L_x_48:
        /* <DEDUP_REMOVED lines=32> */
[----:B0-----:R-:W-:Y:S05]  /*3e10*/  @P0 BRA P2, `(.L_x_51) ;  /* 0x0000000000180947 */ /* 0x001fea0001000000 */
[----:B------:R-:W-:Y:S01]  /*3e20*/  IMAD.MOV.U32 R12, RZ, RZ, RZ ;  /* 0x000000ffff0c7224 */ /* 0x000fe200078e00ff */
[----:B------:R-:W-:Y:S01]  /*3e30*/  MOV R0, 0x3e60 ;  /* 0x00003e6000007802 */ /* 0x000fe20000000f00 */
[----:B------:R-:W-:-:S07]  /*3e40*/  IMAD.MOV.U32 R13, RZ, RZ, 0x40080000 ;  /* 0x40080000ff0d7424 */ /* 0x000fce00078e00ff */
[----:B------:R-:W-:Y:S05]  /*3e50*/  CALL.REL.NOINC `($__internal_0_$__cuda_sm20_div_rn_f64_full) ;  /* 0x0000004800e07944 */ /* 0x000fea0003c00000 */
[----:B------:R-:W-:Y:S02]  /*3e60*/  IMAD.MOV.U32 R10, RZ, RZ, R20 ;  /* 0x000000ffff0a7224 */ /* 0x000fe400078e0014 */
[----:B------:R-:W-:-:S07]  /*3e70*/  IMAD.MOV.U32 R11, RZ, RZ, R21 ;  /* 0x000000ffff0b7224 */ /* 0x000fce00078e0015 */
.L_x_51:
[----:B------:R-:W-:Y:S05]  /*3e80*/  BSYNC.RECONVERGENT B1 ;  /* 0x0000000000017941 */ /* 0x000fea0003800200 */
.L_x_50:
[----:B------:R-:W0:Y:S01]  /*3e90*/  LDCU UR4, c[0x0][0x3c4] ;  /* 0x00007880ff0477ac */ /* 0x000e220008000800 */
[----:B------:R-:W1:Y:S01]  /*3ea0*/  LDC.64 R8, c[0x0][0x3b0] ;  /* 0x0000ec00ff087b82 */ /* 0x000e620000000a00 */
[----:B------:R-:W-:Y:S01]  /*3eb0*/  IMAD.IADD R53, R53, 0x1, R22 ;  /* 0x0000000135357824 */ /* 0x000fe200078e0216 */
[----:B------:R-:W-:Y:S02]  /*3ec0*/  R2UR UR6, R26 ;  /* 0x000000001a0672ca */ /* 0x000fe400000e0000 */
[----:B------:R-:W-:Y:S02]  /*3ed0*/  R2UR UR7, R27 ;  /* 0x000000001b0772ca */ /* 0x000fe400000e0000 */
[----:B0-----:R-:W-:Y:S01]  /*3ee0*/  ISETP.GE.AND P0, PT, R53, UR4, PT ;  /* 0x0000000435007c0c */ /* 0x001fe2000bf06270 */
[----:B-1----:R-:W-:-:S10]  /*3ef0*/  IMAD.WIDE R8, R41, 0x8, R8 ;  /* 0x0000000829087825 */ /* 0x002fd400078e0208 */
[----:B------:R3:W-:Y:S02]  /*3f00*/  STG.E.64 desc[UR6][R8.64], R10 ;  /* 0x0000000a08007986 */ /* 0x0007e4000c101b06 */
[----:B------:R-:W-:Y:S05]  /*3f10*/  @!P0 BRA `(.L_x_52) ;  /* 0xfffffff4008c8947 */ /* 0x000fea000383ffff */
[----:B------:R-:W-:Y:S02]  /*3f20*/  IMAD.MOV.U32 R40, RZ, RZ, R10 ;  /* 0x000000ffff287224 */ /* 0x000fe400078e000a */
[----:B------:R-:W-:-:S07]  /*3f30*/  IMAD.MOV.U32 R41, RZ, RZ, R11 ;  /* 0x000000ffff297224 */ /* 0x000fce00078e000b */
.L_x_12:
[----:B------:R-:W-:Y:S05]  /*3f40*/  WARPSYNC.ALL ;  /* 0x0000000000007948 */ /* 0x000fea0003800000 */
[----:B------:R-:W-:Y:S06]  /*3f50*/  BAR.SYNC.DEFER_BLOCKING 0x0 ;  /* 0x0000000000007b1d */ /* 0x000fec0000010000 */
[----:B------:R-:W-:Y:S04]  /*3f60*/  BSSY.RECONVERGENT B0, `(.L_x_53) ;  /* 0x000009e000007945 */ /* 0x000fe80003800200 */
[----:B------:R-:W-:Y:S05]  /*3f70*/  @P1 BRA `(.L_x_54) ;  /* 0x0000000800701947 */ /* 0x000fea0003800000 */
[----:B------:R-:W-:Y:S01]  /*3f80*/  ISETP.NE.AND P1, PT, R52, RZ, PT ;  /* 0x000000ff3400720c */ /* 0x000fe20003f25270 */
[----:B------:R-:W-:Y:S01]  /*3f90*/  BSSY.RECONVERGENT B1, `(.L_x_55) ;  /* 0x000004b000017945 */ /* 0x000fe20003800200 */
[----:B------:R-:W-:Y:S01]  /*3fa0*/  ISETP.GE.U32.AND P0, PT, R23, 0x3, PT ;  /* 0x000000031700780c */ /* 0x000fe20003f06070 */
[----:B------:R-:W-:-:S10]  /*3fb0*/  IMAD.MOV.U32 R3, RZ, RZ, R17 ;  /* 0x000000ffff037224 */ /* 0x000fd400078e0011 */
[----:B------:R-:W-:Y:S05]  /*3fc0*/  @!P1 BRA `(.L_x_56) ;  /* 0x00000004001c9947 */ /* 0x000fea0003800000 */
[----:B------:R-:W-:Y:S01]  /*3fd0*/  R2UR UR4, R26 ;  /* 0x000000001a0472ca */ /* 0x000fe200000e0000 */
[----:B0123--:R-:W0:Y:S01]  /*3fe0*/  LDC.64 R10, c[0x0][0x3b0] ;  /* 0x0000ec00ff0a7b82 */ /* 0x00fe220000000a00 */
[----:B------:R-:W-:-:S07]  /*3ff0*/  R2UR UR5, R27 ;  /* 0x000000001b0572ca */ /* 0x000fce00000e0000 */
[----:B------:R-:W1:Y:S06]  /*4000*/  LDC.64 R12, c[0x0][0x3a8] ;  /* 0x0000ea00ff0c7b82 */ /* 0x000e6c0000000a00 */
[----:B------:R-:W0:Y:S01]  /*4010*/  LDG.E.CONSTANT R15, desc[UR4][R34.64] ;  /* 0x00000004220f7981 */ /* 0x000e22000c1e9900 */
[----:B------:R-:W-:Y:S01]  /*4020*/  R2UR UR6, R26 ;  /* 0x000000001a0672ca */ /* 0x000fe200000e0000 */
[----:B------:R-:W2:Y:S01]  /*4030*/  LDC.64 R8, c[0x0][0x3d8] ;  /* 0x0000f600ff087b82 */ /* 0x000ea20000000a00 */
[----:B------:R-:W-:Y:S01]  /*4040*/  R2UR UR7, R27 ;  /* 0x000000001b0772ca */ /* 0x000fe200000e0000 */
[----:B0-----:R-:W-:-:S04]  /*4050*/  IMAD.WIDE R54, R15, 0x8, R10 ;  /* 0x000000080f367825 */ /* 0x001fc800078e020a */
[----:B-1----:R-:W-:Y:S02]  /*4060*/  IMAD.WIDE R14, R15, 0x8, R12 ;  /* 0x000000080f0e7825 */ /* 0x002fe400078e020c */
[----:B------:R-:W2:Y:S06]  /*4070*/  LDG.E.64 R54, desc[UR4][R54.64] ;  /* 0x0000000436367981 */ /* 0x000eac000c1e1b00 */
[----:B------:R-:W2:Y:S01]  /*4080*/  LDG.E.64 R20, desc[UR6][R14.64] ;  /* 0x000000060e147981 */ /* 0x000ea2000c1e1b00 */
[----:B------:R-:W-:Y:S01]  /*4090*/  IMAD.MOV.U32 R0, RZ, RZ, RZ ;  /* 0x000000ffff007224 */ /* 0x000fe200078e00ff */
[----:B--2---:R-:W-:-:S08]  /*40a0*/  DFMA R20, R54, R8, R20 ;  /* 0x000000083614722b */ /* 0x004fd00000000014 */
[----:B------:R-:W-:Y:S02]  /*40b0*/  DSETP.MAX.AND P1, P2, RZ, R20, PT ;  /* 0x00000014ff00722a */ /* 0x000fe40003a2f000 */
[----:B------:R-:W-:Y:S02]  /*40c0*/  IMAD.MOV.U32 R3, RZ, RZ, R20 ;  /* 0x000000ffff037224 */ /* 0x000fe400078e0014 */
[----:B------:R-:W-:Y:S02]  /*40d0*/  IMAD.MOV.U32 R53, RZ, RZ, R21 ;  /* 0x000000ffff357224 */ /* 0x000fe400078e0015 */
[----:B------:R-:W-:-:S03]  /*40e0*/  IMAD.MOV.U32 R20, RZ, RZ, RZ ;  /* 0x000000ffff147224 */ /* 0x000fc600078e00ff */
[----:B------:R-:W-:Y:S02]  /*40f0*/  FSEL R57, R0, R53, P1 ;  /* 0x0000003500397208 */ /* 0x000fe40000800000 */
[----:B------:R-:W-:Y:S01]  /*4100*/  SEL R20, R20, R3, P1 ;  /* 0x0000000314147207 */ /* 0x000fe20000800000 */
[----:B------:R-:W-:Y:S01]  /*4110*/  IMAD.MOV.U32 R3, RZ, RZ, R19 ;  /* 0x000000ffff037224 */ /* 0x000fe200078e0013 */
[----:B------:R-:W-:Y:S02]  /*4120*/  ISETP.NE.AND P1, PT, R52, 0x1, PT ;  /* 0x000000013400780c */ /* 0x000fe40003f25270 */
[----:B------:R-:W-:-:S05]  /*4130*/  @P2 LOP3.LUT R57, R53, 0x80000, RZ, 0xfc, !PT ;  /* 0x0008000035392812 */ /* 0x000fca00078efcff */
[----:B------:R-:W-:-:S05]  /*4140*/  IMAD.MOV.U32 R21, RZ, RZ, R57 ;  /* 0x000000ffff157224 */ /* 0x000fca00078e0039 */
[----:B------:R4:W-:Y:S01]  /*4150*/  STG.E.64 desc[UR4][R14.64], R20 ;  /* 0x000000140e007986 */ /* 0x0009e2000c101b04 */
[----:B------:R-:W-:Y:S05]  /*4160*/  @!P1 BRA `(.L_x_56) ;  /* 0x0000000000b49947 */ /* 0x000fea0003800000 */
[----:B------:R-:W-:Y:S02]  /*4170*/  R2UR UR4, R26 ;  /* 0x000000001a0472ca */ /* 0x000fe400000e0000 */
[----:B------:R-:W-:-:S13]  /*4180*/  R2UR UR5, R27 ;  /* 0x000000001b0572ca */ /* 0x000fda00000e0000 */
[----:B------:R-:W2:Y:S01]  /*4190*/  LDG.E.CONSTANT R7, desc[UR4][R6.64] ;  /* 0x0000000406077981 */ /* 0x000ea2000c1e9900 */
[----:B------:R-:W-:Y:S02]  /*41a0*/  R2UR UR6, R26 ;  /* 0x000000001a0672ca */ /* 0x000fe400000e0000 */
[----:B------:R-:W-:Y:S02]  /*41b0*/  R2UR UR7, R27 ;  /* 0x000000001b0772ca */ /* 0x000fe400000e0000 */
[----:B------:R-:W-:Y:S01]  /*41c0*/  ISETP.NE.AND P1, PT, R52, 0x2, PT ;  /* 0x000000023400780c */ /* 0x000fe20003f25270 */
[----:B--2---:R-:W-:-:S04]  /*41d0*/  IMAD.WIDE R54, R7, 0x8, R10 ;  /* 0x0000000807367825 */ /* 0x004fc800078e020a */
[----:B----4-:R-:W-:Y:S02]  /*41e0*/  IMAD.WIDE R14, R7, 0x8, R12 ;  /* 0x00000008070e7825 */ /* 0x010fe400078e020c */
[----:B------:R-:W2:Y:S04]  /*41f0*/  LDG.E.64 R54, desc[UR4][R54.64] ;  /* 0x0000000436367981 */ /* 0x000ea8000c1e1b00 */
[----:B------:R-:W2:Y:S02]  /*4200*/  LDG.E.64 R20, desc[UR6][R14.64] ;  /* 0x000000060e147981 */ /* 0x000ea4000c1e1b00 */
[----:B------:R-:W-:Y:S02]  /*4210*/  @P1 R2UR UR4, R26 ;  /* 0x000000001a0412ca */ /* 0x000fe400000e0000 */
[----:B------:R-:W-:-:S13]  /*4220*/  @P1 R2UR UR5, R27 ;  /* 0x000000001b0512ca */ /* 0x000fda00000e0000 */
[----:B------:R-:W3:Y:S01]  /*4230*/  @P1 LDG.E.CONSTANT R5, desc[UR4][R4.64] ;  /* 0x0000000404051981 */ /* 0x000ee2000c1e9900 */
[----:B------:R-:W-:Y:S01]  /*4240*/  IMAD.MOV.U32 R3, RZ, RZ, RZ ;  /* 0x000000ffff037224 */ /* 0x000fe200078e00ff */
[C---:B------:R-:W-:Y:S02]  /*4250*/  R2UR UR4, R26.reuse ;  /* 0x000000001a0472ca */ /* 0x040fe400000e0000 */
[C---:B------:R-:W-:Y:S02]  /*4260*/  R2UR UR5, R27.reuse ;  /* 0x000000001b0572ca */ /* 0x040fe400000e0000 */
[C---:B------:R-:W-:Y:S02]  /*4270*/  @P1 R2UR UR6, R26.reuse ;  /* 0x000000001a0612ca */ /* 0x040fe400000e0000 */
[----:B------:R-:W-:Y:S02]  /*4280*/  @P1 R2UR UR7, R27 ;  /* 0x000000001b0712ca */ /* 0x000fe400000e0000 */
[----:B------:R-:W-:-:S02]  /*4290*/  @P1 R2UR UR8, R26 ;  /* 0x000000001a0812ca */ /* 0x000fc400000e0000 */
[----:B------:R-:W-:Y:S01]  /*42a0*/  @P1 R2UR UR9, R27 ;  /* 0x000000001b0912ca */ /* 0x000fe200000e0000 */
[----:B--2---:R-:W-:-:S08]  /*42b0*/  DFMA R20, R54, R8, R20 ;  /* 0x000000083614722b */ /* 0x004fd00000000014 */
[----:B------:R-:W-:Y:S02]  /*42c0*/  DSETP.MAX.AND P2, P3, RZ, R20, PT ;  /* 0x00000014ff00722a */ /* 0x000fe40003b4f000 */
[----:B------:R-:W-:-:S05]  /*42d0*/  IMAD.MOV.U32 R0, RZ, RZ, R21 ;  /* 0x000000ffff007224 */ /* 0x000fca00078e0015 */
[----:B------:R-:W-:Y:S01]  /*42e0*/  FSEL R7, R3, R0, P2 ;  /* 0x0000000003077208 */ /* 0x000fe20001000000 */
[----:B---3--:R-:W-:-:S04]  /*42f0*/  @P1 IMAD.WIDE R10, R5, 0x8, R10 ;  /* 0x00000008050a1825 */ /* 0x008fc800078e020a */
[----:B------:R-:W-:Y:S02]  /*4300*/  @P1 IMAD.WIDE R12, R5, 0x8, R12 ;  /* 0x00000008050c1825 */ /* 0x000fe400078e020c */
[----:B------:R-:W-:Y:S02]  /*4310*/  @P3 LOP3.LUT R7, R0, 0x80000, RZ, 0xfc, !PT ;  /* 0x0008000000073812 */ /* 0x000fe400078efcff */
[----:B------:R-:W-:-:S03]  /*4320*/  IMAD.MOV.U32 R0, RZ, RZ, RZ ;  /* 0x000000ffff007224 */ /* 0x000fc600078e00ff */
[----:B------:R-:W-:Y:S02]  /*4330*/  IMAD.MOV.U32 R5, RZ, RZ, R7 ;  /* 0x000000ffff057224 */ /* 0x000fe400078e0007 */
[----:B------:R-:W-:-:S05]  /*4340*/  SEL R4, R0, R20, P2 ;  /* 0x0000001400047207 */ /* 0x000fca0001000000 */
[----:B------:R0:W-:Y:S04]  /*4350*/  STG.E.64 desc[UR4][R14.64], R4 ;  /* 0x000000040e007986 */ /* 0x0001e8000c101b04 */
[----:B------:R-:W2:Y:S04]  /*4360*/  @P1 LDG.E.64 R10, desc[UR6][R10.64] ;  /* 0x000000060a0a1981 */ /* 0x000ea8000c1e1b00 */
[----:B------:R-:W2:Y:S01]  /*4370*/  @P1 LDG.E.64 R6, desc[UR8][R12.64] ;  /* 0x000000080c061981 */ /* 0x000ea2000c1e1b00 */
[----:B------:R-:W-:Y:S02]  /*4380*/  @P1 R2UR UR4, R26 ;  /* 0x000000001a0412ca */ /* 0x000fe400000e0000 */
[----:B------:R-:W-:Y:S01]  /*4390*/  @P1 R2UR UR5, R27 ;  /* 0x000000001b0512ca */ /* 0x000fe200000e0000 */
[----:B--2---:R-:W-:-:S08]  /*43a0*/  @P1 DFMA R8, R10, R8, R6 ;  /* 0x000000080a08122b */ /* 0x004fd00000000006 */
[----:B------:R-:W-:Y:S02]  /*43b0*/  @P1 DSETP.MAX.AND P2, P3, RZ, R8, PT ;  /* 0x00000008ff00122a */ /* 0x000fe40003b4f000 */
[----:B------:R-:W-:-:S05]  /*43c0*/  @P1 IMAD.MOV.U32 R6, RZ, RZ, R9 ;  /* 0x000000ffff061224 */ /* 0x000fca00078e0009 */
[----:B------:R-:W-:Y:S02]  /*43d0*/  @P1 FSEL R3, R3, R6, P2 ;  /* 0x0000000603031208 */ /* 0x000fe40001000000 */
[----:B------:R-:W-:Y:S02]  /*43e0*/  @P1 LOP3.LUT R20, R6, 0x80000, RZ, 0xfc, !PT ;  /* 0x0008000006141812 */ /* 0x000fe400078efcff */
[----:B------:R-:W-:Y:S02]  /*43f0*/  @P1 SEL R6, R0, R8, P2 ;  /* 0x0000000800061207 */ /* 0x000fe40001000000 */
[----:B------:R-:W-:Y:S01]  /*4400*/  @P1 SEL R7, R20, R3, P3 ;  /* 0x0000000314071207 */ /* 0x000fe20001800000 */
[----:B------:R-:W-:Y:S02]  /*4410*/  IMAD.MOV.U32 R3, RZ, RZ, R45 ;  /* 0x000000ffff037224 */ /* 0x000fe400078e002d */
[----:B------:R-:W-:Y:S02]  /*4420*/  @P1 IMAD.MOV.U32 R3, RZ, RZ, R49 ;  /* 0x000000ffff031224 */ /* 0x000fe400078e0031 */
[----:B------:R0:W-:Y:S05]  /*4430*/  @P1 STG.E.64 desc[UR4][R12.64], R6 ;  /* 0x000000060c001986 */ /* 0x0001ea000c101b04 */
.L_x_56:
[----:B------:R-:W-:Y:S05]  /*4440*/  BSYNC.RECONVERGENT B1 ;  /* 0x0000000000017941 */ /* 0x000fea0003800200 */
.L_x_55:
[----:B------:R-:W-:Y:S05]  /*4450*/  @!P0 BRA `(.L_x_54) ;  /* 0x0000000400388947 */ /* 0x000fea0003800000 */
.L_x_57:
[----:B0-----:R-:W0:Y:S01]  /*4460*/  LDC.64 R4, c[0x0][0x388] ;  /* 0x0000e200ff047b82 */ /* 0x001e220000000a00 */
[----:B------:R-:W-:Y:S02]  /*4470*/  R2UR UR4, R26 ;  /* 0x000000001a0472ca */ /* 0x000fe400000e0000 */
[----:B------:R-:W-:-:S05]  /*4480*/  R2UR UR5, R27 ;  /* 0x000000001b0572ca */ /* 0x000fca00000e0000 */
[----:B-123--:R-:W4:Y:S08]  /*4490*/  LDC.64 R8, c[0x0][0x3b0] ;  /* 0x0000ec00ff087b82 */ /* 0x00ef300000000a00 */
[----:B------:R-:W1:Y:S01]  /*44a0*/  LDC.64 R6, c[0x0][0x3a8] ;  /* 0x0000ea00ff067b82 */ /* 0x000e620000000a00 */
[----:B0-----:R-:W-:-:S06]  /*44b0*/  IMAD.WIDE.U32 R12, R3, 0x4, R4 ;  /* 0x00000004030c7825 */ /* 0x001fcc00078e0004 */
[----:B------:R-:W4:Y:S01]  /*44c0*/  LDG.E.CONSTANT R13, desc[UR4][R12.64] ;  /* 0x000000040c0d7981 */ /* 0x000f22000c1e9900 */
[----:B------:R-:W-:Y:S02]  /*44d0*/  R2UR UR6, R26 ;  /* 0x000000001a0672ca */ /* 0x000fe400000e0000 */
[----:B------:R-:W-:Y:S01]  /*44e0*/  R2UR UR7, R27 ;  /* 0x000000001b0772ca */ /* 0x000fe200000e0000 */
[----:B------:R-:W-:Y:S02]  /*44f0*/  IMAD.IADD R3, R22, 0x1, R3 ;  /* 0x0000000116037824 */ /* 0x000fe400078e0203 */
[----:B----4-:R-:W-:-:S04]  /*4500*/  IMAD.WIDE R14, R13, 0x8, R8 ;  /* 0x000000080d0e7825 */ /* 0x010fc800078e0208 */
[----:B-1----:R-:W-:Y:S02]  /*4510*/  IMAD.WIDE R56, R13, 0x8, R6 ;  /* 0x000000080d387825 */ /* 0x002fe400078e0206 */
[----:B------:R-:W2:Y:S04]  /*4520*/  LDG.E.64 R14, desc[UR4][R14.64] ;  /* 0x000000040e0e7981 */ /* 0x000ea8000c1e1b00 */
[----:B------:R-:W2:Y:S01]  /*4530*/  LDG.E.64 R10, desc[UR6][R56.64] ;  /* 0x00000006380a7981 */ /* 0x000ea2000c1e1b00 */
[----:B------:R-:W-:-:S06]  /*4540*/  IMAD.WIDE.U32 R12, R3, 0x4, R4 ;  /* 0x00000004030c7825 */ /* 0x000fcc00078e0004 */
[----:B------:R-:W3:Y:S01]  /*4550*/  LDG.E.CONSTANT R13, desc[UR4][R12.64] ;  /* 0x000000040c0d7981 */ /* 0x000ee2000c1e9900 */
[----:B------:R-:W2:Y:S01]  /*4560*/  LDCU.64 UR4, c[0x0][0x3d8] ;  /* 0x00007b00ff0477ac */ /* 0x000ea20008000a00 */
[C---:B------:R-:W-:Y:S01]  /*4570*/  R2UR UR8, R26.reuse ;  /* 0x000000001a0872ca */ /* 0x040fe200000e0000 */
[----:B------:R-:W-:Y:S01]  /*4580*/  IMAD.MOV.U32 R0, RZ, RZ, RZ ;  /* 0x000000ffff007224 */ /* 0x000fe200078e00ff */
[C---:B------:R-:W-:Y:S01]  /*4590*/  R2UR UR9, R27.reuse ;  /* 0x000000001b0972ca */ /* 0x040fe200000e0000 */
[----:B------:R-:W-:Y:S01]  /*45a0*/  IMAD.MOV.U32 R54, RZ, RZ, RZ ;  /* 0x000000ffff367224 */ /* 0x000fe200078e00ff */
[----:B------:R-:W-:Y:S02]  /*45b0*/  R2UR UR10, R26 ;  /* 0x000000001a0a72ca */ /* 0x000fe400000e0000 */
[----:B------:R-:W-:Y:S01]  /*45c0*/  R2UR UR11, R27 ;  /* 0x000000001b0b72ca */ /* 0x000fe200000e0000 */
[----:B------:R-:W-:Y:S01]  /*45d0*/  IMAD.IADD R3, R3, 0x1, R22 ;  /* 0x0000000103037824 */ /* 0x000fe200078e0216 */
[----:B--2---:R-:W-:Y:S01]  /*45e0*/  DFMA R10, R14, UR4, R10 ;  /* 0x000000040e0a7c2b */ /* 0x004fe2000800000a */
[----:B---3--:R-:W-:-:S07]  /*45f0*/  IMAD.WIDE R20, R13, 0x8, R6 ;  /* 0x000000080d147825 */ /* 0x008fce00078e0206 */
[----:B------:R-:W-:Y:S02]  /*4600*/  DSETP.MAX.AND P0, P1, RZ, R10, PT ;  /* 0x0000000aff00722a */ /* 0x000fe4000390f000 */
[----:B------:R-:W-:-:S04]  /*4610*/  IMAD.MOV.U32 R15, RZ, RZ, R11 ;  /* 0x000000ffff0f7224 */ /* 0x000fc800078e000b */
[----:B------:R-:W-:Y:S02]  /*4620*/  SEL R54, R54, R10, P0 ;  /* 0x0000000a36367207 */ /* 0x000fe40000000000 */
[----:B------:R-:W-:-:S06]  /*4630*/  FSEL R55, R0, R15, P0 ;  /* 0x0000000f00377208 */ /* 0x000fcc0000000000 */
[----:B------:R-:W-:Y:S01]  /*4640*/  @P1 LOP3.LUT R55, R15, 0x80000, RZ, 0xfc, !PT ;  /* 0x000800000f371812 */ /* 0x000fe200078efcff */
[----:B------:R-:W-:-:S04]  /*4650*/  IMAD.WIDE R14, R13, 0x8, R8 ;  /* 0x000000080d0e7825 */ /* 0x000fc800078e0208 */
[----:B------:R0:W-:Y:S04]  /*4660*/  STG.E.64 desc[UR6][R56.64], R54 ;  /* 0x0000003638007986 */ /* 0x0001e8000c101b06 */
[----:B------:R-:W2:Y:S04]  /*4670*/  LDG.E.64 R14, desc[UR8][R14.64] ;  /* 0x000000080e0e7981 */ /* 0x000ea8000c1e1b00 */
[----:B------:R-:W2:Y:S01]  /*4680*/  LDG.E.64 R10, desc[UR10][R20.64] ;  /* 0x0000000a140a7981 */ /* 0x000ea2000c1e1b00 */
[----:B------:R-:W-:-:S05]  /*4690*/  IMAD.WIDE.U32 R12, R3, 0x4, R4 ;  /* 0x00000004030c7825 */ /* 0x000fca00078e0004 */
[----:B------:R-:W3:Y:S01]  /*46a0*/  LDG.E.CONSTANT R53, desc[UR6][R12.64] ;  /* 0x000000060c357981 */ /* 0x000ee2000c1e9900 */
[----:B------:R-:W-:-:S04]  /*46b0*/  IMAD.IADD R3, R3, 0x1, R22 ;  /* 0x0000000103037824 */ /* 0x000fc800078e0216 */
[----:B------:R-:W-:-:S06]  /*46c0*/  IMAD.WIDE.U32 R4, R3, 0x4, R4 ;  /* 0x0000000403047825 */ /* 0x000fcc00078e0004 */
[----:B------:R-:W4:Y:S01]  /*46d0*/  LDG.E.CONSTANT R5, desc[UR6][R4.64] ;  /* 0x0000000604057981 */ /* 0x000f22000c1e9900 */
[----:B--2---:R-:W-:Y:S01]  /*46e0*/  DFMA R10, R14, UR4, R10 ;  /* 0x000000040e0a7c2b */ /* 0x004fe2000800000a */
[----:B---3--:R-:W-:-:S07]  /*46f0*/  IMAD.WIDE R12, R53, 0x8, R8 ;  /* 0x00000008350c7825 */ /* 0x008fce00078e0208 */
[----:B------:R-:W-:Y:S02]  /*4700*/  DSETP.MAX.AND P0, P1, RZ, R10, PT ;  /* 0x0000000aff00722a */ /* 0x000fe4000390f000 */
[----:B0-----:R-:W-:Y:S01]  /*4710*/  IMAD.MOV.U32 R55, RZ, RZ, R11 ;  /* 0x000000ffff377224 */ /* 0x001fe200078e000b */
[----:B------:R-:W-:Y:S01]  /*4720*/  MOV R15, R10 ;  /* 0x0000000a000f7202 */ /* 0x000fe20000000f00 */
[----:B------:R-:W-:-:S03]  /*4730*/  IMAD.MOV.U32 R10, RZ, RZ, RZ ;  /* 0x000000ffff0a7224 */ /* 0x000fc600078e00ff */
[----:B------:R-:W-:Y:S02]  /*4740*/  FSEL R57, R0, R55, P0 ;  /* 0x0000003700397208 */ /* 0x000fe40000000000 */
[----:B------:R-:W-:Y:S01]  /*4750*/  SEL R10, R10, R15, P0 ;  /* 0x0000000f0a0a7207 */ /* 0x000fe20000000000 */
[----:B------:R-:W-:-:S04]  /*4760*/  IMAD.WIDE R14, R53, 0x8, R6 ;  /* 0x00000008350e7825 */ /* 0x000fc800078e0206 */
[----:B------:R-:W-:-:S05]  /*4770*/  @P1 LOP3.LUT R57, R55, 0x80000, RZ, 0xfc, !PT ;  /* 0x0008000037391812 */ /* 0x000fca00078efcff */
[----:B------:R-:W-:-:S05]  /*4780*/  IMAD.MOV.U32 R11, RZ, RZ, R57 ;  /* 0x000000ffff0b7224 */ /* 0x000fca00078e0039 */
[----:B------:R0:W-:Y:S04]  /*4790*/  STG.E.64 desc[UR6][R20.64], R10 ;  /* 0x0000000a14007986 */ /* 0x0001e8000c101b06 */
[----:B------:R-:W2:Y:S04]  /*47a0*/  LDG.E.64 R12, desc[UR8][R12.64] ;  /* 0x000000080c0c7981 */ /* 0x000ea8000c1e1b00 */
[----:B------:R-:W2:Y:S01]  /*47b0*/  LDG.E.64 R54, desc[UR10][R14.64] ;  /* 0x0000000a0e367981 */ /* 0x000ea2000c1e1b00 */
[----:B----4-:R-:W-:-:S04]  /*47c0*/  IMAD.WIDE R8, R5, 0x8, R8 ;  /* 0x0000000805087825 */ /* 0x010fc800078e0208 */
[----:B------:R-:W-:Y:S01]  /*47d0*/  IMAD.WIDE R6, R5, 0x8, R6 ;  /* 0x0000000805067825 */ /* 0x000fe200078e0206 */
[----:B--2---:R-:W-:-:S08]  /*47e0*/  DFMA R54, R12, UR4, R54 ;  /* 0x000000040c367c2b */ /* 0x004fd00008000036 */
[----:B------:R-:W-:Y:S02]  /*47f0*/  DSETP.MAX.AND P0, P1, RZ, R54, PT ;  /* 0x00000036ff00722a */ /* 0x000fe4000390f000 */
[----:B0-----:R-:W-:-:S05]  /*4800*/  IMAD.MOV.U32 R11, RZ, RZ, R55 ;  /* 0x000000ffff0b7224 */ /* 0x001fca00078e0037 */
[C---:B------:R-:W-:Y:S02]  /*4810*/  FSEL R13, R0.reuse, R11, P0 ;  /* 0x0000000b000d7208 */ /* 0x040fe40000000000 */
[----:B------:R-:W-:-:S05]  /*4820*/  SEL R4, R0, R54, P0 ;  /* 0x0000003600047207 */ /* 0x000fca0000000000 */
[----:B------:R-:W-:-:S05]  /*4830*/  @P1 LOP3.LUT R13, R11, 0x80000, RZ, 0xfc, !PT ;  /* 0x000800000b0d1812 */ /* 0x000fca00078efcff */
[----:B------:R-:W-:-:S05]  /*4840*/  IMAD.MOV.U32 R5, RZ, RZ, R13 ;  /* 0x000000ffff057224 */ /* 0x000fca00078e000d */
[----:B------:R0:W-:Y:S04]  /*4850*/  STG.E.64 desc[UR6][R14.64], R4 ;  /* 0x000000040e007986 */ /* 0x0001e8000c101b06 */
[----:B------:R-:W2:Y:S04]  /*4860*/  LDG.E.64 R8, desc[UR8][R8.64] ;  /* 0x0000000808087981 */ /* 0x000ea8000c1e1b00 */
[----:B------:R-:W2:Y:S01]  /*4870*/  LDG.E.64 R10, desc[UR10][R6.64] ;  /* 0x0000000a060a7981 */ /* 0x000ea2000c1e1b00 */
[----:B------:R-:W-:Y:S01]  /*4880*/  IMAD.IADD R3, R3, 0x1, R22 ;  /* 0x0000000103037824 */ /* 0x000fe200078e0216 */
[----:B--2---:R-:W-:Y:S01]  /*4890*/  DFMA R10, R8, UR4, R10 ;  /* 0x00000004080a7c2b */ /* 0x004fe2000800000a */
[----:B------:R-:W1:Y:S07]  /*48a0*/  LDCU UR4, c[0x0][0x3c4] ;  /* 0x00007880ff0477ac */ /* 0x000e6e0008000800 */
[----:B------:R-:W-:-:S02]  /*48b0*/  DSETP.MAX.AND P0, P1, RZ, R10, PT ;  /* 0x0000000aff00722a */ /* 0x000fc4000390f000 */
[----:B------:R-:W-:-:S04]  /*48c0*/  IMAD.MOV.U32 R13, RZ, RZ, R10 ;  /* 0x000000ffff0d7224 */ /* 0x000fc800078e000a */
[C---:B------:R-:W-:Y:S02]  /*48d0*/  FSEL R21, R0.reuse, R11, P0 ;  /* 0x0000000b00157208 */ /* 0x040fe40000000000 */
[----:B0-----:R-:W-:Y:S02]  /*48e0*/  SEL R4, R0, R13, P0 ;  /* 0x0000000d00047207 */ /* 0x001fe40000000000 */
[----:B-1----:R-:W-:-:S04]  /*48f0*/  ISETP.GE.AND P0, PT, R3, UR4, PT ;  /* 0x0000000403007c0c */ /* 0x002fc8000bf06270 */
[----:B------:R-:W-:-:S05]  /*4900*/  @P1 LOP3.LUT R21, R11, 0x80000, RZ, 0xfc, !PT ;  /* 0x000800000b151812 */ /* 0x000fca00078efcff */
[----:B------:R-:W-:-:S05]  /*4910*/  IMAD.MOV.U32 R5, RZ, RZ, R21 ;  /* 0x000000ffff057224 */ /* 0x000fca00078e0015 */
[----:B------:R0:W-:Y:S01]  /*4920*/  STG.E.64 desc[UR6][R6.64], R4 ;  /* 0x0000000406007986 */ /* 0x0001e2000c101b06 */
[----:B------:R-:W-:Y:S05]  /*4930*/  @!P0 BRA `(.L_x_57) ;  /* 0xfffffff800c88947 */ /* 0x000fea000383ffff */
.L_x_54:
[----:B------:R-:W-:Y:S05]  /*4940*/  BSYNC.RECONVERGENT B0 ;  /* 0x0000000000007941 */ /* 0x000fea0003800200 */
.L_x_53:
[----:B------:R-:W5:Y:S01]  /*4950*/  LDCU UR4, c[0x0][0x3c8] ;  /* 0x00007900ff0477ac */ /* 0x000f620008000800 */
[----:B------:R-:W-:Y:S01]  /*4960*/  BSSY.RECONVERGENT B0, `(.L_x_58) ;  /* 0x00000ac000007945 */ /* 0x000fe20003800200 */
[----:B------:R-:W0:Y:S01]  /*4970*/  LDCU.64 UR6, c[0x0][0x3d8] ;  /* 0x00007b00ff0677ac */ /* 0x000e220008000a00 */
[----:B-----5:R-:W-:-:S13]  /*4980*/  ISETP.GE.AND P0, PT, R17, UR4, PT ;  /* 0x0000000411007c0c */ /* 0x020fda000bf06270 */
[----:B0-----:R-:W-:Y:S05]  /*4990*/  @P0 BRA `(.L_x_59) ;  /* 0x0000000800a00947 */ /* 0x001fea0003800000 */
[C---:B--2---:R-:W-:Y:S01]  /*49a0*/  LOP3.LUT R56, R24.reuse, 0x3, RZ, 0xc0, !PT ;  /* 0x0000000318387812 */ /* 0x044fe200078ec0ff */
[----:B------:R-:W-:Y:S01]  /*49b0*/  BSSY.RECONVERGENT B1, `(.L_x_60) ;  /* 0x0000051000017945 */ /* 0x000fe20003800200 */
[----:B------:R-:W-:Y:S01]  /*49c0*/  ISETP.GE.U32.AND P0, PT, R24, 0x3, PT ;  /* 0x000000031800780c */ /* 0x000fe20003f06070 */
[----:B------:R-:W-:Y:S01]  /*49d0*/  IMAD.MOV.U32 R3, RZ, RZ, R17 ;  /* 0x000000ffff037224 */ /* 0x000fe200078e0011 */
[----:B------:R-:W-:-:S13]  /*49e0*/  ISETP.NE.AND P1, PT, R56, 0x3, PT ;  /* 0x000000033800780c */ /* 0x000fda0003f25270 */
[----:B------:R-:W-:Y:S05]  /*49f0*/  @!P1 BRA `(.L_x_61) ;  /* 0x0000000400309947 */ /* 0x000fea0003800000 */
[C---:B------:R-:W-:Y:S01]  /*4a00*/  R2UR UR10, R26.reuse ;  /* 0x000000001a0a72ca */ /* 0x040fe200000e0000 */
[----:B------:R-:W0:Y:S01]  /*4a10*/  LDC.64 R4, c[0x0][0x3b0] ;  /* 0x0000ec00ff047b82 */ /* 0x000e220000000a00 */
[C---:B------:R-:W-:Y:S02]  /*4a20*/  R2UR UR11, R27.reuse ;  /* 0x000000001b0b72ca */ /* 0x040fe400000e0000 */
[----:B------:R-:W-:Y:S02]  /*4a30*/  R2UR UR8, R26 ;  /* 0x000000001a0872ca */ /* 0x000fe400000e0000 */
[----:B------:R-:W-:-:S03]  /*4a40*/  R2UR UR9, R27 ;  /* 0x000000001b0972ca */ /* 0x000fc600000e0000 */
[----:B-1-3--:R-:W1:Y:S06]  /*4a50*/  LDC.64 R8, c[0x0][0x3a8] ;  /* 0x0000ea00ff087b82 */ /* 0x00ae6c0000000a00 */
[----:B----4-:R-:W0:Y:S02]  /*4a60*/  LDG.E.CONSTANT R21, desc[UR10][R32.64] ;  /* 0x0000000a20157981 */ /* 0x010e24000c1e9900 */
[----:B------:R-:W2:Y:S02]  /*4a70*/  LDC.64 R6, c[0x0][0x3d8] ;  /* 0x0000f600ff067b82 */ /* 0x000ea40000000a00 */
[----:B------:R-:W1:Y:S01]  /*4a80*/  LDG.E.CONSTANT R11, desc[UR8][R30.64] ;  /* 0x000000081e0b7981 */ /* 0x000e62000c1e9900 */
[----:B0-----:R-:W-:-:S04]  /*4a90*/  IMAD.WIDE R20, R21, 0x8, R4 ;  /* 0x0000000815147825 */ /* 0x001fc800078e0204 */
[----:B-1----:R-:W-:Y:S01]  /*4aa0*/  IMAD.WIDE R10, R11, 0x8, R8 ;  /* 0x000000080b0a7825 */ /* 0x002fe200078e0208 */
[----:B------:R-:W2:Y:S04]  /*4ab0*/  LDG.E.64 R12, desc[UR8][R20.64] ;  /* 0x00000008140c7981 */ /* 0x000ea8000c1e1b00 */
        /* <DEDUP_REMOVED lines=10> */
[----:B------:R-:W-:Y:S02]  /*4b60*/  ISETP.NE.AND P1, PT, R56, RZ, PT ;  /* 0x000000ff3800720c */ /* 0x000fe40003f25270 */
[----:B------:R-:W-:-:S05]  /*4b70*/  @P2 LOP3.LUT R53, R15, 0x80000, RZ, 0xfc, !PT ;  /* 0x000800000f352812 */ /* 0x000fca00078efcff */
[----:B------:R-:W-:-:S05]  /*4b80*/  IMAD.MOV.U32 R13, RZ, RZ, R53 ;  /* 0x000000ffff0d7224 */ /* 0x000fca00078e0035 */
[----:B------:R0:W-:Y:S01]  /*4b90*/  STG.E.64 desc[UR8][R10.64], R12 ;  /* 0x0000000c0a007986 */ /* 0x0001e2000c101b08 */
[----:B------:R-:W-:Y:S05]  /*4ba0*/  @!P1 BRA `(.L_x_61) ;  /* 0x0000000000c49947 */ /* 0x000fea0003800000 */
[C---:B------:R-:W-:Y:S02]  /*4bb0*/  R2UR UR10, R26.reuse ;  /* 0x000000001a0a72ca */ /* 0x040fe400000e0000 */
[C---:B------:R-:W-:Y:S02]  /*4bc0*/  R2UR UR11, R27.reuse ;  /* 0x000000001b0b72ca */ /* 0x040fe400000e0000 */
[----:B------:R-:W-:Y:S02]  /*4bd0*/  R2UR UR8, R26 ;  /* 0x000000001a0872ca */ /* 0x000fe400000e0000 */
[----:B------:R-:W-:-:S09]  /*4be0*/  R2UR UR9, R27 ;  /* 0x000000001b0972ca */ /* 0x000fd200000e0000 */
[----:B------:R-:W2:Y:S04]  /*4bf0*/  LDG.E.CONSTANT R55, desc[UR10][R38.64] ;  /* 0x0000000a26377981 */ /* 0x000ea8000c1e9900 */
[----:B------:R-:W3:Y:S01]  /*4c00*/  LDG.E.CONSTANT R21, desc[UR8][R36.64] ;  /* 0x0000000824157981 */ /* 0x000ee2000c1e9900 */
[----:B------:R-:W-:-:S13]  /*4c10*/  ISETP.NE.AND P1, PT, R56, 0x1, PT ;  /* 0x000000013800780c */ /* 0x000fda0003f25270 */
[----:B------:R-:W-:-:S04]  /*4c20*/  @P1 IMAD.WIDE R14, R22, 0x4, R38 ;  /* 0x00000004160e1825 */ /* 0x000fc800078e0226 */
[----:B0-----:R-:W-:-:S04]  /*4c30*/  @P1 IMAD.WIDE R12, R22, 0x4, R36 ;  /* 0x00000004160c1825 */ /* 0x001fc800078e0224 */
[----:B--2---:R-:W-:-:S04]  /*4c40*/  IMAD.WIDE R54, R55, 0x8, R4 ;  /* 0x0000000837367825 */ /* 0x004fc800078e0204 */
[----:B---3--:R-:W-:Y:S02]  /*4c50*/  IMAD.WIDE R20, R21, 0x8, R8 ;  /* 0x0000000815147825 */ /* 0x008fe400078e0208 */
[----:B------:R-:W2:Y:S04]  /*4c60*/  LDG.E.64 R54, desc[UR8][R54.64] ;  /* 0x0000000836367981 */ /* 0x000ea8000c1e1b00 */
[----:B------:R-:W2:Y:S01]  /*4c70*/  LDG.E.64 R10, desc[UR10][R20.64] ;  /* 0x0000000a140a7981 */ /* 0x000ea2000c1e1b00 */
[C---:B------:R-:W-:Y:S02]  /*4c80*/  @P1 R2UR UR10, R26.reuse ;  /* 0x000000001a0a12ca */ /* 0x040fe400000e0000 */
[----:B------:R-:W-:Y:S02]  /*4c90*/  @P1 R2UR UR11, R27 ;  /* 0x000000001b0b12ca */ /* 0x000fe400000e0000 */
[----:B------:R-:W-:-:S02]  /*4ca0*/  @P1 R2UR UR8, R26 ;  /* 0x000000001a0812ca */ /* 0x000fc400000e0000 */
[----:B------:R-:W-:-:S09]  /*4cb0*/  @P1 R2UR UR9, R27 ;  /* 0x000000001b0912ca */ /* 0x000fd200000e0000 */
[----:B------:R-:W3:Y:S04]  /*4cc0*/  @P1 LDG.E.CONSTANT R15, desc[UR10][R14.64] ;  /* 0x0000000a0e0f1981 */ /* 0x000ee8000c1e9900 */
[----:B------:R-:W4:Y:S01]  /*4cd0*/  @P1 LDG.E.CONSTANT R13, desc[UR8][R12.64] ;  /* 0x000000080c0d1981 */ /* 0x000f22000c1e9900 */
[----:B------:R-:W-:Y:S01]  /*4ce0*/  IMAD.MOV.U32 R3, RZ, RZ, RZ ;  /* 0x000000ffff037224 */ /* 0x000fe200078e00ff */
[C---:B------:R-:W-:Y:S02]  /*4cf0*/  R2UR UR8, R26.reuse ;  /* 0x000000001a0872ca */ /* 0x040fe400000e0000 */
[----:B------:R-:W-:Y:S02]  /*4d00*/  R2UR UR9, R27 ;  /* 0x000000001b0972ca */ /* 0x000fe400000e0000 */
[----:B------:R-:W-:-:S02]  /*4d10*/  @P1 R2UR UR12, R26 ;  /* 0x000000001a0c12ca */ /* 0x000fc400000e0000 */
[----:B------:R-:W-:Y:S01]  /*4d20*/  @P1 R2UR UR13, R27 ;  /* 0x000000001b0d12ca */ /* 0x000fe200000e0000 */
[----:B--2---:R-:W-:-:S08]  /*4d30*/  DFMA R10, R54, R6, R10 ;  /* 0x00000006360a722b */ /* 0x004fd0000000000a */
[----:B------:R-:W-:Y:S02]  /*4d40*/  DSETP.MAX.AND P2, P3, RZ, R10, PT ;  /* 0x0000000aff00722a */ /* 0x000fe40003b4f000 */
[----:B------:R-:W-:-:S05]  /*4d50*/  IMAD.MOV.U32 R0, RZ, RZ, R11 ;  /* 0x000000ffff007224 */ /* 0x000fca00078e000b */
[----:B------:R-:W-:Y:S01]  /*4d60*/  FSEL R53, R3, R0, P2 ;  /* 0x0000000003357208 */ /* 0x000fe20001000000 */
[----:B---3--:R-:W-:-:S06]  /*4d70*/  @P1 IMAD.WIDE R4, R15, 0x8, R4 ;  /* 0x000000080f041825 */ /* 0x008fcc00078e0204 */
[----:B------:R-:W-:Y:S01]  /*4d80*/  @P3 LOP3.LUT R53, R0, 0x80000, RZ, 0xfc, !PT ;  /* 0x0008000000353812 */ /* 0x000fe200078efcff */
[----:B------:R-:W-:Y:S02]  /*4d90*/  IMAD.MOV.U32 R0, RZ, RZ, RZ ;  /* 0x000000ffff007224 */ /* 0x000fe400078e00ff */
[----:B----4-:R-:W-:-:S03]  /*4da0*/  @P1 IMAD.WIDE R8, R13, 0x8, R8 ;  /* 0x000000080d081825 */ /* 0x010fc600078e0208 */
[----:B------:R-:W-:Y:S01]  /*4db0*/  SEL R10, R0, R10, P2 ;  /* 0x0000000a000a7207 */ /* 0x000fe20001000000 */
[----:B------:R-:W-:-:S05]  /*4dc0*/  IMAD.MOV.U32 R11, RZ, RZ, R53 ;  /* 0x000000ffff0b7224 */ /* 0x000fca00078e0035 */
[----:B------:R2:W-:Y:S04]  /*4dd0*/  STG.E.64 desc[UR8][R20.64], R10 ;  /* 0x0000000a14007986 */ /* 0x0005e8000c101b08 */
[----:B------:R-:W3:Y:S04]  /*4de0*/  @P1 LDG.E.64 R12, desc[UR12][R8.64] ;  /* 0x0000000c080c1981 */ /* 0x000ee8000c1e1b00 */
[----:B------:R-:W3:Y:S01]  /*4df0*/  @P1 LDG.E.64 R4, desc[UR10][R4.64] ;  /* 0x0000000a04041981 */ /* 0x000ee2000c1e1b00 */
[----:B------:R-:W-:Y:S02]  /*4e00*/  @P1 R2UR UR8, R26 ;  /* 0x000000001a0812ca */ /* 0x000fe400000e0000 */
[----:B------:R-:W-:Y:S01]  /*4e10*/  @P1 R2UR UR9, R27 ;  /* 0x000000001b0912ca */ /* 0x000fe200000e0000 */
[----:B---3--:R-:W-:-:S08]  /*4e20*/  @P1 DFMA R12, R4, R6, R12 ;  /* 0x00000006040c122b */ /* 0x008fd0000000000c */
[----:B------:R-:W-:Y:S02]  /*4e30*/  @P1 DSETP.MAX.AND P2, P3, RZ, R12, PT ;  /* 0x0000000cff00122a */ /* 0x000fe40003b4f000 */
[----:B------:R-:W-:-:S05]  /*4e40*/  @P1 IMAD.MOV.U32 R6, RZ, RZ, R13 ;  /* 0x000000ffff061224 */ /* 0x000fca00078e000d */
[----:B------:R-:W-:Y:S02]  /*4e50*/  @P1 FSEL R3, R3, R6, P2 ;  /* 0x0000000603031208 */ /* 0x000fe40001000000 */
[----:B------:R-:W-:Y:S02]  /*4e60*/  @P1 LOP3.LUT R14, R6, 0x80000, RZ, 0xfc, !PT ;  /* 0x00080000060e1812 */ /* 0x000fe400078efcff */
[----:B------:R-:W-:Y:S02]  /*4e70*/  @P1 SEL R6, R0, R12, P2 ;  /* 0x0000000c00061207 */ /* 0x000fe40001000000 */
[----:B------:R-:W-:-:S05]  /*4e80*/  @P1 SEL R7, R14, R3, P3 ;  /* 0x000000030e071207 */ /* 0x000fca0001800000 */
[----:B------:R2:W-:Y:S01]  /*4e90*/  @P1 STG.E.64 desc[UR8][R8.64], R6 ;  /* 0x0000000608001986 */ /* 0x0005e2000c101b08 */
[----:B------:R-:W-:Y:S02]  /*4ea0*/  IMAD.MOV.U32 R3, RZ, RZ, R45 ;  /* 0x000000ffff037224 */ /* 0x000fe400078e002d */
[----:B------:R-:W-:-:S07]  /*4eb0*/  @P1 IMAD.MOV.U32 R3, RZ, RZ, R49 ;  /* 0x000000ffff031224 */ /* 0x000fce00078e0031 */
.L_x_61:
[----:B------:R-:W-:Y:S05]  /*4ec0*/  BSYNC.RECONVERGENT B1 ;  /* 0x0000000000017941 */ /* 0x000fea0003800200 */
.L_x_60:
[----:B------:R-:W-:Y:S05]  /*4ed0*/  @!P0 BRA `(.L_x_59) ;  /* 0x0000000400508947 */ /* 0x000fea0003800000 */
.L_x_62:
[----:B0-----:R-:W4:Y:S01]  /*4ee0*/  LDC.64 R4, c[0x0][0x3a0] ;  /* 0x0000e800ff047b82 */ /* 0x001f220000000a00 */
[C---:B------:R-:W-:Y:S02]  /*4ef0*/  R2UR UR10, R26.reuse ;  /* 0x000000001a0a72ca */ /* 0x040fe400000e0000 */
[C---:B------:R-:W-:Y:S02]  /*4f00*/  R2UR UR11, R27.reuse ;  /* 0x000000001b0b72ca */ /* 0x040fe400000e0000 */
[----:B------:R-:W-:Y:S02]  /*4f10*/  R2UR UR8, R26 ;  /* 0x000000001a0872ca */ /* 0x000fe400000e0000 */
[----:B------:R-:W-:Y:S01]  /*4f20*/  R2UR UR9, R27 ;  /* 0x000000001b0972ca */ /* 0x000fe200000e0000 */
[----:B--2---:R-:W2:Y:S08]  /*4f30*/  LDC.64 R6, c[0x0][0x398] ;  /* 0x0000e600ff067b82 */ /* 0x004eb00000000a00 */
[----:B01-3--:R-:W0:Y:S01]  /*4f40*/  LDC.64 R10, c[0x0][0x3b0] ;  /* 0x0000ec00ff0a7b82 */ /* 0x00be220000000a00 */
[----:B----4-:R-:W-:-:S07]  /*4f50*/  IMAD.WIDE.U32 R14, R3, 0x4, R4 ;  /* 0x00000004030e7825 */ /* 0x010fce00078e0004 */
[----:B------:R-:W1:Y:S01]  /*4f60*/  LDC.64 R8, c[0x0][0x3a8] ;  /* 0x0000ea00ff087b82 */ /* 0x000e620000000a00 */
[----:B------:R-:W0:Y:S01]  /*4f70*/  LDG.E.CONSTANT R15, desc[UR10][R14.64] ;  /* 0x0000000a0e0f7981 */ /* 0x000e22000c1e9900 */
[----:B--2---:R-:W-:-:S06]  /*4f80*/  IMAD.WIDE.U32 R12, R3, 0x4, R6 ;  /* 0x00000004030c7825 */ /* 0x004fcc00078e0006 */
[----:B------:R-:W1:Y:S01]  /*4f90*/  LDG.E.CONSTANT R13, desc[UR8][R12.64] ;  /* 0x000000080c0d7981 */ /* 0x000e62000c1e9900 */
[----:B------:R-:W-:Y:S02]  /*4fa0*/  IMAD.IADD R3, R22, 0x1, R3 ;  /* 0x0000000116037824 */ /* 0x000fe400078e0203 */
[----:B0-----:R-:W-:-:S06]  /*4fb0*/  IMAD.WIDE R54, R15, 0x8, R10 ;  /* 0x000000080f367825 */ /* 0x001fcc00078e020a */
[----:B------:R-:W2:Y:S01]  /*4fc0*/  LDG.E.64 R54, desc[UR8][R54.64] ;  /* 0x0000000836367981 */ /* 0x000ea2000c1e1b00 */
[----:B-1----:R-:W-:-:S05]  /*4fd0*/  IMAD.WIDE R58, R13, 0x8, R8 ;  /* 0x000000080d3a7825 */ /* 0x002fca00078e0208 */
[----:B------:R-:W2:Y:S01]  /*4fe0*/  LDG.E.64 R20, desc[UR10][R58.64] ;  /* 0x0000000a3a147981 */ /* 0x000ea2000c1e1b00 */
[----:B------:R-:W-:-:S04]  /*4ff0*/  IMAD.WIDE.U32 R12, R3, 0x4, R4 ;  /* 0x00000004030c7825 */ /* 0x000fc800078e0004 */
[----:B------:R-:W-:Y:S02]  /*5000*/  IMAD.WIDE.U32 R14, R3, 0x4, R6 ;  /* 0x00000004030e7825 */ /* 0x000fe400078e0006 */
[----:B------:R-:W3:Y:S04]  /*5010*/  LDG.E.CONSTANT R13, desc[UR10][R12.64] ;  /* 0x0000000a0c0d7981 */ /* 0x000ee8000c1e9900 */
[----:B------:R-:W4:Y:S01]  /*5020*/  LDG.E.CONSTANT R15, desc[UR8][R14.64] ;  /* 0x000000080e0f7981 */ /* 0x000f22000c1e9900 */
[----:B------:R-:W-:Y:S01]  /*5030*/  R2UR UR12, R26 ;  /* 0x000000001a0c72ca */ /* 0x000fe200000e0000 */
[----:B------:R-:W-:Y:S01]  /*5040*/  IMAD.MOV.U32 R0, RZ, RZ, RZ ;  /* 0x000000ffff007224 */ /* 0x000fe200078e00ff */
[----:B------:R-:W-:Y:S01]  /*5050*/  R2UR UR13, R27 ;  /* 0x000000001b0d72ca */ /* 0x000fe200000e0000 */
[----:B------:R-:W-:-:S02]  /*5060*/  IMAD.MOV.U32 R60, RZ, RZ, RZ ;  /* 0x000000ffff3c7224 */ /* 0x000fc400078e00ff */
[----:B------:R-:W-:Y:S01]  /*5070*/  IMAD.IADD R3, R3, 0x1, R22 ;  /* 0x0000000103037824 */ /* 0x000fe200078e0216 */
[----:B--2---:R-:W-:-:S08]  /*5080*/  DFMA R20, R54, UR6, R20 ;  /* 0x0000000636147c2b */ /* 0x004fd00008000014 */
[----:B------:R-:W-:Y:S02]  /*5090*/  DSETP.MAX.AND P0, P1, RZ, R20, PT ;  /* 0x00000014ff00722a */ /* 0x000fe4000390f000 */
[----:B------:R-:W-:Y:S02]  /*50a0*/  IMAD.MOV.U32 R53, RZ, RZ, R21 ;  /* 0x000000ffff357224 */ /* 0x000fe400078e0015 */
[----:B---3--:R-:W-:Y:S02]  /*50b0*/  IMAD.WIDE R56, R13, 0x8, R10 ;  /* 0x000000080d387825 */ /* 0x008fe400078e020a */
[----:B------:R-:W-:Y:S02]  /*50c0*/  SEL R60, R60, R20, P0 ;  /* 0x000000143c3c7207 */ /* 0x000fe40000000000 */
[----:B------:R-:W-:Y:S01]  /*50d0*/  FSEL R61, R0, R53, P0 ;  /* 0x00000035003d7208 */ /* 0x000fe20000000000 */
[----:B----4-:R-:W-:-:S05]  /*50e0*/  IMAD.WIDE R54, R15, 0x8, R8 ;  /* 0x000000080f367825 */ /* 0x010fca00078e0208 */
[----:B------:R-:W-:-:S05]  /*50f0*/  @P1 LOP3.LUT R61, R53, 0x80000, RZ, 0xfc, !PT ;  /* 0x00080000353d1812 */ /* 0x000fca00078efcff */
[----:B------:R0:W-:Y:S04]  /*5100*/  STG.E.64 desc[UR8][R58.64], R60 ;  /* 0x0000003c3a007986 */ /* 0x0001e8000c101b08 */
[----:B------:R-:W2:Y:S04]  /*5110*/  LDG.E.64 R20, desc[UR12][R54.64] ;  /* 0x0000000c36147981 */ /* 0x000ea8000c1e1b00 */
[----:B------:R-:W2:Y:S01]  /*5120*/  LDG.E.64 R56, desc[UR10][R56.64] ;  /* 0x0000000a38387981 */ /* 0x000ea2000c1e1b00 */
[----:B------:R-:W-:-:S04]  /*5130*/  IMAD.WIDE.U32 R14, R3, 0x4, R4 ;  /* 0x00000004030e7825 */ /* 0x000fc800078e0004 */
[C---:B------:R-:W-:Y:S02]  /*5140*/  IMAD.WIDE.U32 R12, R3.reuse, 0x4, R6 ;  /* 0x00000004030c7825 */ /* 0x040fe400078e0006 */
[----:B------:R-:W3:Y:S04]  /*5150*/  LDG.E.CONSTANT R15, desc[UR10][R14.64] ;  /* 0x0000000a0e0f7981 */ /* 0x000ee8000c1e9900 */
[----:B------:R-:W4:Y:S01]  /*5160*/  LDG.E.CONSTANT R13, desc[UR8][R12.64] ;  /* 0x000000080c0d7981 */ /* 0x000f22000c1e9900 */
[----:B------:R-:W-:-:S04]  /*5170*/  IMAD.IADD R3, R3, 0x1, R22 ;  /* 0x0000000103037824 */ /* 0x000fc800078e0216 */
[----:B------:R-:W-:-:S04]  /*5180*/  IMAD.WIDE.U32 R4, R3, 0x4, R4 ;  /* 0x0000000403047825 */ /* 0x000fc800078e0004 */
[----:B------:R-:W-:Y:S02]  /*5190*/  IMAD.WIDE.U32 R6, R3, 0x4, R6 ;  /* 0x0000000403067825 */ /* 0x000fe400078e0006 */
[----:B------:R1:W5:Y:S04]  /*51a0*/  LDG.E.CONSTANT R5, desc[UR10][R4.64] ;  /* 0x0000000a04057981 */ /* 0x000368000c1e9900 */
[----:B------:R-:W5:Y:S01]  /*51b0*/  LDG.E.CONSTANT R7, desc[UR8][R6.64] ;  /* 0x0000000806077981 */ /* 0x000f62000c1e9900 */
[----:B--2---:R-:W-:-:S08]  /*51c0*/  DFMA R20, R56, UR6, R20 ;  /* 0x0000000638147c2b */ /* 0x004fd00008000014 */
[----:B------:R-:W-:Y:S02]  /*51d0*/  DSETP.MAX.AND P0, P1, RZ, R20, PT ;  /* 0x00000014ff00722a */ /* 0x000fe4000390f000 */
[----:B------:R-:W-:Y:S02]  /*51e0*/  IMAD.MOV.U32 R57, RZ, RZ, R21 ;  /* 0x000000ffff397224 */ /* 0x000fe400078e0015 */
[----:B------:R-:W-:Y:S02]  /*51f0*/  IMAD.MOV.U32 R53, RZ, RZ, R20 ;  /* 0x000000ffff357224 */ /* 0x000fe400078e0014 */
[----:B------:R-:W-:Y:S01]  /*5200*/  IMAD.MOV.U32 R20, RZ, RZ, RZ ;  /* 0x000000ffff147224 */ /* 0x000fe200078e00ff */
[----:B0-----:R-:W-:Y:S01]  /*5210*/  FSEL R59, R0, R57, P0 ;  /* 0x00000039003b7208 */ /* 0x001fe20000000000 */
[----:B---3--:R-:W-:-:S06]  /*5220*/  IMAD.WIDE R14, R15, 0x8, R10 ;  /* 0x000000080f0e7825 */ /* 0x008fcc00078e020a */
[----:B------:R-:W-:Y:S01]  /*5230*/  @P1 LOP3.LUT R59, R57, 0x80000, RZ, 0xfc, !PT ;  /* 0x00080000393b1812 */ /* 0x000fe200078efcff */
[----:B----4-:R-:W-:Y:S01]  /*5240*/  IMAD.WIDE R12, R13, 0x8, R8 ;  /* 0x000000080d0c7825 */ /* 0x010fe200078e0208 */
[----:B------:R-:W-:-:S03]  /*5250*/  SEL R20, R20, R53, P0 ;  /* 0x0000003514147207 */ /* 0x000fc60000000000 */
[----:B------:R-:W-:-:S05]  /*5260*/  IMAD.MOV.U32 R21, RZ, RZ, R59 ;  /* 0x000000ffff157224 */ /* 0x000fca00078e003b */
[----:B------:R0:W-:Y:S04]  /*5270*/  STG.E.64 desc[UR8][R54.64], R20 ;  /* 0x0000001436007986 */ /* 0x0001e8000c101b08 */
[----:B------:R-:W2:Y:S04]  /*5280*/  LDG.E.64 R56, desc[UR12][R12.64] ;  /* 0x0000000c0c387981 */ /* 0x000ea8000c1e1b00 */
[----:B------:R-:W2:Y:S01]  /*5290*/  LDG.E.64 R14, desc[UR10][R14.64] ;  /* 0x0000000a0e0e7981 */ /* 0x000ea2000c1e1b00 */
[----:B-1----:R-:W-:Y:S02]  /*52a0*/  IMAD.MOV.U32 R4, RZ, RZ, RZ ;  /* 0x000000ffff047224 */ /* 0x002fe400078e00ff */
[----:B-----5:R-:W-:-:S04]  /*52b0*/  IMAD.WIDE R10, R5, 0x8, R10 ;  /* 0x00000008050a7825 */ /* 0x020fc800078e020a */
[----:B------:R-:W-:Y:S01]  /*52c0*/  IMAD.WIDE R8, R7, 0x8, R8 ;  /* 0x0000000807087825 */ /* 0x000fe200078e0208 */
[----:B--2---:R-:W-:-:S08]  /*52d0*/  DFMA R56, R14, UR6, R56 ;  /* 0x000000060e387c2b */ /* 0x004fd00008000038 */
[----:B------:R-:W-:Y:S02]  /*52e0*/  DSETP.MAX.AND P0, P1, RZ, R56, PT ;  /* 0x00000038ff00722a */ /* 0x000fe4000390f000 */
[----:B------:R-:W-:-:S05]  /*52f0*/  IMAD.MOV.U32 R15, RZ, RZ, R57 ;  /* 0x000000ffff0f7224 */ /* 0x000fca00078e0039 */
[----:B0-----:R-:W-:Y:S02]  /*5300*/  FSEL R21, R0, R15, P0 ;  /* 0x0000000f00157208 */ /* 0x001fe40000000000 */
[----:B------:R-:W-:-:S05]  /*5310*/  SEL R4, R4, R56, P0 ;  /* 0x0000003804047207 */ /* 0x000fca0000000000 */
[----:B------:R-:W-:-:S05]  /*5320*/  @P1 LOP3.LUT R21, R15, 0x80000, RZ, 0xfc, !PT ;  /* 0x000800000f151812 */ /* 0x000fca00078efcff */
[----:B------:R-:W-:-:S05]  /*5330*/  IMAD.MOV.U32 R5, RZ, RZ, R21 ;  /* 0x000000ffff057224 */ /* 0x000fca00078e0015 */
[----:B------:R0:W-:Y:S04]  /*5340*/  STG.E.64 desc[UR8][R12.64], R4 ;  /* 0x000000040c007986 */ /* 0x0001e8000c101b08 */
[----:B------:R-:W2:Y:S04]  /*5350*/  LDG.E.64 R10, desc[UR10][R10.64] ;  /* 0x0000000a0a0a7981 */ /* 0x000ea8000c1e1b00 */
[----:B------:R-:W2:Y:S01]  /*5360*/  LDG.E.64 R6, desc[UR12][R8.64] ;  /* 0x0000000c08067981 */ /* 0x000ea2000c1e1b00 */
[----:B------:R-:W-:Y:S01]  /*5370*/  IMAD.IADD R3, R3, 0x1, R22 ;  /* 0x0000000103037824 */ /* 0x000fe200078e0216 */
[----:B--2---:R-:W-:-:S08]  /*5380*/  DFMA R6, R10, UR6, R6 ;  /* 0x000000060a067c2b */ /* 0x004fd00008000006 */
[----:B------:R-:W-:Y:S02]  /*5390*/  DSETP.MAX.AND P0, P1, RZ, R6, PT ;  /* 0x00000006ff00722a */ /* 0x000fe4000390f000 */
[----:B------:R-:W-:-:S04]  /*53a0*/  IMAD.MOV.U32 R15, RZ, RZ, R7 ;  /* 0x000000ffff0f7224 */ /* 0x000fc800078e0007 */
[C---:B0-----:R-:W-:Y:S02]  /*53b0*/  SEL R4, R0.reuse, R6, P0 ;  /* 0x0000000600047207 */ /* 0x041fe40000000000 */
[----:B------:R-:W-:Y:S02]  /*53c0*/  FSEL R21, R0, R15, P0 ;  /* 0x0000000f00157208 */ /* 0x000fe40000000000 */
[----:B------:R-:W-:-:S04]  /*53d0*/  ISETP.GE.AND P0, PT, R3, UR4, PT ;  /* 0x0000000403007c0c */ /* 0x000fc8000bf06270 */
[----:B------:R-:W-:-:S05]  /*53e0*/  @P1 LOP3.LUT R21, R15, 0x80000, RZ, 0xfc, !PT ;  /* 0x000800000f151812 */ /* 0x000fca00078efcff */
[----:B------:R-:W-:-:S05]  /*53f0*/  IMAD.MOV.U32 R5, RZ, RZ, R21 ;  /* 0x000000ffff057224 */ /* 0x000fca00078e0015 */
[----:B------:R0:W-:Y:S01]  /*5400*/  STG.E.64 desc[UR8][R8.64], R4 ;  /* 0x0000000408007986 */ /* 0x0001e2000c101b08 */
[----:B------:R-:W-:Y:S05]  /*5410*/  @!P0 BRA `(.L_x_62) ;  /* 0xfffffff800b08947 */ /* 0x000fea000383ffff */
.L_x_59:
[----:B------:R-:W-:Y:S05]  /*5420*/  BSYNC.RECONVERGENT B0 ;  /* 0x0000000000007941 */ /* 0x000fea0003800200 */
.L_x_58:
[----:B------:R-:W5:Y:S01]  /*5430*/  LDCU.U8 UR4, c[0x0][0x3e8] ;  /* 0x00007d00ff0477ac */ /* 0x000f620008000000 */
[----:B------:R-:W-:Y:S01]  /*5440*/  BAR.SYNC.DEFER_BLOCKING 0x0 ;  /* 0x0000000000007b1d */ /* 0x000fe20000010000 */
[----:B------:R-:W-:Y:S01]  /*5450*/  ISETP.GE.U32.AND P0, PT, R18, 0x5, PT ;  /* 0x000000051200780c */ /* 0x000fe20003f06070 */
[----:B-----5:R-:W-:-:S06]  /*5460*/  UPRMT UR4, UR4, 0x8880, URZ ;  /* 0x0000888004047896 */ /* 0x020fcc00080000ff */
[----:B------:R-:W-:-:S04]  /*5470*/  ISETP.NE.AND P1, PT, RZ, UR4, !P0 ;  /* 0x00000004ff007c0c */ /* 0x000fc8000c725270 */
[----:B------:R-:W-:-:S09]  /*5480*/  P2R R53, PR, RZ, 0x2 ;  /* 0x00000002ff357803 */ /* 0x000fd20000000000 */
[----:B------:R-:W-:Y:S05]  /*5490*/  @!P1 BRA `(.L_x_63) ;  /* 0x0000000400209947 */ /* 0x000fea0003800000 */
[----:B------:R-:W-:-:S13]  /*54a0*/  ISETP.NE.AND P0, PT, R17, RZ, PT ;  /* 0x000000ff1100720c */ /* 0x000fda0003f05270 */
[----:B------:R-:W-:Y:S05]  /*54b0*/  @P0 BRA `(.L_x_64) ;  /* 0x00000030009c0947 */ /* 0x000fea0003800000 */
[----:B--2---:R-:W-:Y:S01]  /*54c0*/  MOV R54, 0x0 ;  /* 0x0000000000367802 */ /* 0x004fe20000000f00 */
[----:B------:R2:W-:Y:S01]  /*54d0*/  STL [R1], R18 ;  /* 0x0000001201007387 */ /* 0x0005e20000100800 */
[----:B------:R-:W5:Y:S01]  /*54e0*/  LDCU.64 UR4, c[0x4][0x28] ;  /* 0x01000500ff0477ac */ /* 0x000f620008000a00 */
[----:B------:R-:W-:Y:S01]  /*54f0*/  IMAD.MOV.U32 R6, RZ, RZ, R2 ;  /* 0x000000ffff067224 */ /* 0x000fe200078e0002 */
[----:B01-3--:R2:W0:Y:S01]  /*5500*/  LDC.64 R8, c[0x4][R54] ;  /* 0x0100000036087b82 */ /* 0x00b4220000000a00 */
[----:B------:R-:W-:Y:S02]  /*5510*/  IMAD.MOV.U32 R7, RZ, RZ, R16 ;  /* 0x000000ffff077224 */ /* 0x000fe400078e0010 */
[----:B-----5:R-:W-:Y:S02]  /*5520*/  IMAD.U32 R4, RZ, RZ, UR4 ;  /* 0x00000004ff047e24 */ /* 0x020fe4000f8e00ff */
[----:B--2---:R-:W-:-:S07]  /*5530*/  IMAD.U32 R5, RZ, RZ, UR5 ;  /* 0x00000005ff057e24 */ /* 0x004fce000f8e00ff */
[----:B----4-:R-:W-:-:S07]  /*5540*/  LEPC R20, `(.L_x_65) ;  /* 0x000000001014794e */ /* 0x010fce0000000000 */
[----:B0-----:R-:W-:Y:S05]  /*5550*/  CALL.ABS.NOINC R8 ;  /* 0x0000000008007343 */ /* 0x001fea0003c00000 */
.L_x_65:
[----:B------:R0:W1:Y:S01]  /*5560*/  LDC.64 R8, c[0x4][R54] ;  /* 0x0100000036087b82 */ /* 0x0000620000000a00 */
[----:B------:R-:W2:Y:S01]  /*5570*/  LDCU.64 UR4, c[0x4][0x30] ;  /* 0x01000600ff0477ac */ /* 0x000ea20008000a00 */
[----:B------:R-:W-:Y:S01]  /*5580*/  CS2R R6, SRZ ;  /* 0x0000000000067805 */ /* 0x000fe2000001ff00 */
[----:B--2---:R-:W-:Y:S02]  /*5590*/  IMAD.U32 R4, RZ, RZ, UR4 ;  /* 0x00000004ff047e24 */ /* 0x004fe4000f8e00ff */
[----:B0-----:R-:W-:-:S07]  /*55a0*/  IMAD.U32 R5, RZ, RZ, UR5 ;  /* 0x00000005ff057e24 */ /* 0x001fce000f8e00ff */
[----:B------:R-:W-:-:S07]  /*55b0*/  LEPC R20, `(.L_x_66) ;  /* 0x000000001014794e */ /* 0x000fce0000000000 */
[----:B-1----:R-:W-:Y:S05]  /*55c0*/  CALL.ABS.NOINC R8 ;  /* 0x0000000008007343 */ /* 0x002fea0003c00000 */
.L_x_66:
[----:B------:R-:W0:Y:S01]  /*55d0*/  LDC.64 R4, c[0x0][0x388] ;  /* 0x0000e200ff047b82 */ /* 0x000e220000000a00 */
[C---:B------:R-:W-:Y:S02]  /*55e0*/  R2UR UR4, R26.reuse ;  /* 0x000000001a0472ca */ /* 0x040fe400000e0000 */
[C---:B------:R-:W-:Y:S02]  /*55f0*/  R2UR UR5, R27.reuse ;  /* 0x000000001b0572ca */ /* 0x040fe400000e0000 */
[C---:B------:R-:W-:Y:S02]  /*5600*/  R2UR UR6, R26.reuse ;  /* 0x000000001a0672ca */ /* 0x040fe400000e0000 */
[C---:B------:R-:W-:Y:S01]  /*5610*/  R2UR UR7, R27.reuse ;  /* 0x000000001b0772ca */ /* 0x040fe200000e0000 */
[----:B------:R-:W1:Y:S01]  /*5620*/  LDC.64 R14, c[0x0][0x3a8] ;  /* 0x0000ea00ff0e7b82 */ /* 0x000e620000000a00 */
[----:B------:R-:W-:Y:S02]  /*5630*/  R2UR UR8, R26 ;  /* 0x000000001a0872ca */ /* 0x000fe400000e0000 */
[----:B------:R-:W-:-:S05]  /*5640*/  R2UR UR9, R27 ;  /* 0x000000001b0972ca */ /* 0x000fca00000e0000 */
[----:B0-----:R-:W1:Y:S04]  /*5650*/  LDG.E.CONSTANT R59, desc[UR4][R4.64] ;  /* 0x00000004043b7981 */ /* 0x001e68000c1e9900 */
[----:B------:R-:W2:Y:S04]  /*5660*/  LDG.E.CONSTANT R55, desc[UR6][R4.64+0x4] ;  /* 0x0000040604377981 */ /* 0x000ea8000c1e9900 */
[----:B------:R-:W3:Y:S01]  /*5670*/  LDG.E.CONSTANT R57, desc[UR8][R4.64+0x8] ;  /* 0x0000080804397981 */ /* 0x000ee2000c1e9900 */
[----:B-1----:R-:W-:-:S04]  /*5680*/  IMAD.WIDE R10, R59, 0x8, R14 ;  /* 0x000000083b0a7825 */ /* 0x002fc800078e020e */
[--C-:B--2---:R-:W-:Y:S02]  /*5690*/  IMAD.WIDE R12, R55, 0x8, R14.reuse ;  /* 0x00000008370c7825 */ /* 0x104fe400078e020e */
[----:B------:R-:W2:Y:S01]  /*56a0*/  LDG.E.64 R10, desc[UR4][R10.64] ;  /* 0x000000040a0a7981 */ /* 0x000ea2000c1e1b00 */
[----:B------:R0:W1:Y:S01]  /*56b0*/  LDC.64 R8, c[0x4][R54] ;  /* 0x0100000036087b82 */ /* 0x0000620000000a00 */
[----:B---3--:R-:W-:Y:S01]  /*56c0*/  IMAD.WIDE R14, R57, 0x8, R14 ;  /* 0x00000008390e7825 */ /* 0x008fe200078e020e */
[----:B------:R-:W3:Y:S01]  /*56d0*/  LDCU.64 UR4, c[0x4][0x38] ;  /* 0x01000700ff0477ac */ /* 0x000ee20008000a00 */
[----:B------:R-:W4:Y:S04]  /*56e0*/  LDG.E.64 R12, desc[UR6][R12.64] ;  /* 0x000000060c0c7981 */ /* 0x000f28000c1e1b00 */
[----:B------:R-:W5:Y:S01]  /*56f0*/  LDG.E.64 R14, desc[UR8][R14.64] ;  /* 0x000000080e0e7981 */ /* 0x000f62000c1e1b00 */
[----:B------:R-:W-:-:S02]  /*5700*/  IMAD.MOV.U32 R6, RZ, RZ, R2 ;  /* 0x000000ffff067224 */ /* 0x000fc400078e0002 */
[----:B------:R-:W-:Y:S02]  /*5710*/  IMAD.MOV.U32 R7, RZ, RZ, R16 ;  /* 0x000000ffff077224 */ /* 0x000fe400078e0010 */
[----:B---3--:R-:W-:Y:S02]  /*5720*/  IMAD.U32 R4, RZ, RZ, UR4 ;  /* 0x00000004ff047e24 */ /* 0x008fe4000f8e00ff */
[----:B------:R-:W-:Y:S01]  /*5730*/  IMAD.U32 R5, RZ, RZ, UR5 ;  /* 0x00000005ff057e24 */ /* 0x000fe2000f8e00ff */
[----:B--2---:R0:W-:Y:S04]  /*5740*/  STL.64 [R1], R10 ;  /* 0x0000000a01007387 */ /* 0x0041e80000100a00 */
[----:B----4-:R0:W-:Y:S04]  /*5750*/  STL.64 [R1+0x8], R12 ;  /* 0x0000080c01007387 */ /* 0x0101e80000100a00 */
[----:B-1---5:R0:W-:Y:S02]  /*5760*/  STL.64 [R1+0x10], R14 ;  /* 0x0000100e01007387 */ /* 0x0221e40000100a00 */
[----:B------:R-:W-:-:S07]  /*5770*/  LEPC R20, `(.L_x_67) ;  /* 0x000000001014794e */ /* 0x000fce0000000000 */
[----:B0-----:R-:W-:Y:S05]  /*5780*/  CALL.ABS.NOINC R8 ;  /* 0x0000000008007343 */ /* 0x001fea0003c00000 */
.L_x_67:
[----:B------:R-:W0:Y:S01]  /*5790*/  LDC.64 R4, c[0x0][0x3b0] ;  /* 0x0000ec00ff047b82 */ /* 0x000e220000000a00 */
[C---:B------:R-:W-:Y:S02]  /*57a0*/  R2UR UR4, R26.reuse ;  /* 0x000000001a0472ca */ /* 0x040fe400000e0000 */
[C---:B------:R-:W-:Y:S02]  /*57b0*/  R2UR UR5, R27.reuse ;  /* 0x000000001b0572ca */ /* 0x040fe400000e0000 */
[C---:B------:R-:W-:Y:S02]  /*57c0*/  R2UR UR6, R26.reuse ;  /* 0x000000001a0672ca */ /* 0x040fe400000e0000 */
[C---:B------:R-:W-:Y:S02]  /*57d0*/  R2UR UR7, R27.reuse ;  /* 0x000000001b0772ca */ /* 0x040fe400000e0000 */
[----:B------:R-:W-:Y:S02]  /*57e0*/  R2UR UR8, R26 ;  /* 0x000000001a0872ca */ /* 0x000fe400000e0000 */
[----:B------:R-:W-:Y:S01]  /*57f0*/  R2UR UR9, R27 ;  /* 0x000000001b0972ca */ /* 0x000fe200000e0000 */
[----:B0-----:R-:W-:-:S04]  /*5800*/  IMAD.WIDE R10, R59, 0x8, R4 ;  /* 0x000000083b0a7825 */ /* 0x001fc800078e0204 */
[--C-:B------:R-:W-:Y:S02]  /*5810*/  IMAD.WIDE R12, R55, 0x8, R4.reuse ;  /* 0x00000008370c7825 */ /* 0x100fe400078e0204 */
[----:B------:R-:W2:Y:S01]  /*5820*/  LDG.E.64 R10, desc[UR4][R10.64] ;  /* 0x000000040a0a7981 */ /* 0x000ea2000c1e1b00 */
[----:B------:R0:W1:Y:S01]  /*5830*/  LDC.64 R8, c[0x4][R54] ;  /* 0x0100000036087b82 */ /* 0x0000620000000a00 */
[----:B------:R-:W-:Y:S01]  /*5840*/  IMAD.WIDE R14, R57, 0x8, R4 ;  /* 0x00000008390e7825 */ /* 0x000fe200078e0204 */
        /* <DEDUP_REMOVED lines=12> */
.L_x_68:
[----:B------:R-:W-:Y:S05]  /*5910*/  BRA `(.L_x_69) ;  /* 0x0000000000087947 */ /* 0x000fea0003800000 */
.L_x_63:
[----:B------:R-:W-:-:S13]  /*5920*/  ISETP.NE.AND P0, PT, R17, RZ, PT ;  /* 0x000000ff1100720c */ /* 0x000fda0003f05270 */
[----:B------:R-:W-:Y:S05]  /*5930*/  @P0 BRA `(.L_x_64) ;  /* 0x0000002c007c0947 */ /* 0x000fea0003800000 */
.L_x_69:
[----:B------:R-:W5:Y:S01]  /*5940*/  LDC R0, c[0x0][0x3c4] ;  /* 0x0000f100ff007b82 */ /* 0x000f620000000800 */
[----:B------:R-:W-:Y:S02]  /*5950*/  CS2R R60, SRZ ;  /* 0x00000000003c7805 */ /* 0x000fe4000001ff00 */
[----:B-----5:R-:W-:-:S13]  /*5960*/  ISETP.GE.AND P0, PT, R0, 0x1, PT ;  /* 0x000000010000780c */ /* 0x020fda0003f06270 */
[----:B------:R-:W-:Y:S05]  /*5970*/  @!P0 BRA `(.L_x_70) ;  /* 0x00000010005c8947 */ /* 0x000fea0003800000 */
[----:B------:R-:W-:Y:S01]  /*5980*/  ISETP.GE.U32.AND P1, PT, R0, 0x10, PT ;  /* 0x000000100000780c */ /* 0x000fe20003f26070 */
[----:B------:R-:W-:Y:S01]  /*5990*/  IMAD.MOV.U32 R3, RZ, RZ, RZ ;  /* 0x000000ffff037224 */ /* 0x000fe200078e00ff */
[----:B------:R-:W-:-:S11]  /*59a0*/  CS2R R60, SRZ ;  /* 0x00000000003c7805 */ /* 0x000fd6000001ff00 */
[----:B------:R-:W-:Y:S05]  /*59b0*/  @!P1 BRA `(.L_x_71) ;  /* 0x0000000800009947 */ /* 0x000fea0003800000 */
[----:B------:R-:W-:Y:S01]  /*59c0*/  BSSY.RECONVERGENT B0, `(.L_x_72) ;  /* 0x000007e000007945 */ /* 0x000fe20003800200 */
[----:B------:R-:W-:Y:S01]  /*59d0*/  IMAD.MOV.U32 R3, RZ, RZ, RZ ;  /* 0x000000ffff037224 */ /* 0x000fe200078e00ff */
[----:B------:R-:W-:-:S07]  /*59e0*/  CS2R R60, SRZ ;  /* 0x00000000003c7805 */ /* 0x000fce000001ff00 */
.L_x_73:
[----:B0123--:R-:W0:Y:S01]  /*59f0*/  LDC.64 R10, c[0x0][0x388] ;  /* 0x0000e200ff0a7b82 */ /* 0x00fe220000000a00 */
[----:B------:R-:W-:Y:S02]  /*5a00*/  R2UR UR4, R26 ;  /* 0x000000001a0472ca */ /* 0x000fe400000e0000 */
[----:B------:R-:W-:-:S05]  /*5a10*/  R2UR UR5, R27 ;  /* 0x000000001b0572ca */ /* 0x000fca00000e0000 */
[----:B------:R-:W1:Y:S01]  /*5a20*/  LDC.64 R4, c[0x0][0x3a8] ;  /* 0x0000ea00ff047b82 */ /* 0x000e620000000a00 */
[----:B0-----:R-:W-:-:S07]  /*5a30*/  IMAD.WIDE.U32 R10, R3, 0x4, R10 ;  /* 0x00000004030a7825 */ /* 0x001fce00078e000a */
[----:B------:R-:W1:Y:S04]  /*5a40*/  LDG.E.CONSTANT R7, desc[UR4][R10.64] ;  /* 0x000000040a077981 */ /* 0x000e68000c1e9900 */
[----:B------:R-:W2:Y:S04]  /*5a50*/  LDG.E.CONSTANT R9, desc[UR4][R10.64+0x4] ;  /* 0x000004040a097981 */ /* 0x000ea8000c1e9900 */
[----:B----4-:R-:W3:Y:S01]  /*5a60*/  LDG.E.CONSTANT R15, desc[UR4][R10.64+0x8] ;  /* 0x000008040a0f7981 */ /* 0x010ee2000c1e9900 */
[----:B------:R-:W-:Y:S02]  /*5a70*/  R2UR UR6, R26 ;  /* 0x000000001a0672ca */ /* 0x000fe400000e0000 */
[----:B------:R-:W-:-:S13]  /*5a80*/  R2UR UR7, R27 ;  /* 0x000000001b0772ca */ /* 0x000fda00000e0000 */
[----:B------:R-:W4:Y:S04]  /*5a90*/  LDG.E.CONSTANT R21, desc[UR6][R10.64+0xc] ;  /* 0x00000c060a157981 */ /* 0x000f28000c1e9900 */
[----:B------:R-:W5:Y:S04]  /*5aa0*/  LDG.E.CONSTANT R55, desc[UR6][R10.64+0x10] ;  /* 0x000010060a377981 */ /* 0x000f68000c1e9900 */
[----:B------:R-:W5:Y:S04]  /*5ab0*/  LDG.E.CONSTANT R13, desc[UR6][R10.64+0x14] ;  /* 0x000014060a0d7981 */ /* 0x000f68000c1e9900 */
[----:B------:R-:W5:Y:S04]  /*5ac0*/  LDG.E.CONSTANT R63, desc[UR6][R10.64+0x18] ;  /* 0x000018060a3f7981 */ /* 0x000f68000c1e9900 */
[----:B------:R-:W5:Y:S04]  /*5ad0*/  LDG.E.CONSTANT R59, desc[UR6][R10.64+0x1c] ;  /* 0x00001c060a3b7981 */ /* 0x000f68000c1e9900 */
[----:B------:R-:W5:Y:S04]  /*5ae0*/  LDG.E.CONSTANT R57, desc[UR6][R10.64+0x20] ;  /* 0x000020060a397981 */ /* 0x000f68000c1e9900 */
[----:B------:R-:W5:Y:S04]  /*5af0*/  LDG.E.CONSTANT R67, desc[UR6][R10.64+0x24] ;  /* 0x000024060a437981 */ /* 0x000f68000c1e9900 */
[----:B------:R-:W5:Y:S01]  /*5b00*/  LDG.E.CONSTANT R65, desc[UR6][R10.64+0x28] ;  /* 0x000028060a417981 */ /* 0x000f62000c1e9900 */
[----:B-1----:R-:W-:-:S06]  /*5b10*/  IMAD.WIDE R6, R7, 0x8, R4 ;  /* 0x0000000807067825 */ /* 0x002fcc00078e0204 */
[----:B------:R-:W5:Y:S01]  /*5b20*/  LDG.E.64 R6, desc[UR4][R6.64] ;  /* 0x0000000406067981 */ /* 0x000f62000c1e1b00 */
[----:B--2---:R-:W-:-:S06]  /*5b30*/  IMAD.WIDE R8, R9, 0x8, R4 ;  /* 0x0000000809087825 */ /* 0x004fcc00078e0204 */
[----:B------:R-:W2:Y:S01]  /*5b40*/  LDG.E.64 R8, desc[UR4][R8.64] ;  /* 0x0000000408087981 */ /* 0x000ea2000c1e1b00 */
[----:B---3--:R-:W-:-:S06]  /*5b50*/  IMAD.WIDE R14, R15, 0x8, R4 ;  /* 0x000000080f0e7825 */ /* 0x008fcc00078e0204 */
[----:B------:R-:W3:Y:S01]  /*5b60*/  LDG.E.64 R14, desc[UR4][R14.64] ;  /* 0x000000040e0e7981 */ /* 0x000ee2000c1e1b00 */
[----:B----4-:R-:W-:-:S06]  /*5b70*/  IMAD.WIDE R20, R21, 0x8, R4 ;  /* 0x0000000815147825 */ /* 0x010fcc00078e0204 */
[----:B------:R-:W4:Y:S01]  /*5b80*/  LDG.E.64 R20, desc[UR4][R20.64] ;  /* 0x0000000414147981 */ /* 0x000f22000c1e1b00 */
[----:B-----5:R-:W-:-:S06]  /*5b90*/  IMAD.WIDE R54, R55, 0x8, R4 ;  /* 0x0000000837367825 */ /* 0x020fcc00078e0204 */
[----:B------:R-:W5:Y:S01]  /*5ba0*/  LDG.E.64 R54, desc[UR4][R54.64] ;  /* 0x0000000436367981 */ /* 0x000f62000c1e1b00 */
[----:B------:R-:W-:-:S06]  /*5bb0*/  IMAD.WIDE R12, R13, 0x8, R4 ;  /* 0x000000080d0c7825 */ /* 0x000fcc00078e0204 */
[----:B------:R-:W5:Y:S01]  /*5bc0*/  LDG.E.64 R12, desc[UR4][R12.64] ;  /* 0x000000040c0c7981 */ /* 0x000f62000c1e1b00 */
[C---:B------:R-:W-:Y:S02]  /*5bd0*/  DSETP.GT.AND P1, PT, R6.reuse, RZ, PT ;  /* 0x000000ff0600722a */ /* 0x040fe40003f24000 */
[----:B------:R-:W-:-:S10]  /*5be0*/  DADD R6, R6, R60 ;  /* 0x0000000006067229 */ /* 0x000fd4000000003c */
[----:B------:R-:W-:Y:S02]  /*5bf0*/  FSEL R6, R6, R60, P1 ;  /* 0x0000003c06067208 */ /* 0x000fe40000800000 */
[----:B------:R-:W-:Y:S01]  /*5c00*/  FSEL R7, R7, R61, P1 ;  /* 0x0000003d07077208 */ /* 0x000fe20000800000 */
[C---:B--2---:R-:W-:Y:S01]  /*5c10*/  DSETP.GT.AND P1, PT, R8.reuse, RZ, PT ;  /* 0x000000ff0800722a */ /* 0x044fe20003f24000 */
[----:B------:R-:W2:Y:S04]  /*5c20*/  LDG.E.CONSTANT R61, desc[UR4][R10.64+0x3c] ;  /* 0x00003c040a3d7981 */ /* 0x000ea8000c1e9900 */
[----:B------:R-:W-:-:S10]  /*5c30*/  DADD R8, R8, R6 ;  /* 0x0000000008087229 */ /* 0x000fd40000000006 */
[----:B------:R-:W-:Y:S02]  /*5c40*/  FSEL R6, R8, R6, P1 ;  /* 0x0000000608067208 */ /* 0x000fe40000800000 */
[----:B------:R-:W-:Y:S01]  /*5c50*/  FSEL R7, R9, R7, P1 ;  /* 0x0000000709077208 */ /* 0x000fe20000800000 */
[C---:B---3--:R-:W-:Y:S01]  /*5c60*/  DSETP.GT.AND P1, PT, R14.reuse, RZ, PT ;  /* 0x000000ff0e00722a */ /* 0x048fe20003f24000 */
[----:B------:R-:W-:Y:S02]  /*5c70*/  IMAD.WIDE R8, R63, 0x8, R4 ;  /* 0x000000083f087825 */ /* 0x000fe400078e0204 */
[----:B------:R-:W3:Y:S02]  /*5c80*/  LDG.E.CONSTANT R63, desc[UR6][R10.64+0x2c] ;  /* 0x00002c060a3f7981 */ /* 0x000ee4000c1e9900 */
[----:B------:R-:W-:Y:S02]  /*5c90*/  DADD R14, R14, R6 ;  /* 0x000000000e0e7229 */ /* 0x000fe40000000006 */
[----:B------:R-:W2:Y:S08]  /*5ca0*/  LDG.E.64 R8, desc[UR4][R8.64] ;  /* 0x0000000408087981 */ /* 0x000eb0000c1e1b00 */
[----:B------:R-:W-:-:S02]  /*5cb0*/  FSEL R6, R14, R6, P1 ;  /* 0x000000060e067208 */ /* 0x000fc40000800000 */
[----:B------:R-:W-:Y:S01]  /*5cc0*/  FSEL R7, R15, R7, P1 ;  /* 0x000000070f077208 */ /* 0x000fe20000800000 */
[----:B----4-:R-:W-:-:S05]  /*5cd0*/  DSETP.GT.AND P1, PT, R20, RZ, PT ;  /* 0x000000ff1400722a */ /* 0x010fca0003f24000 */
[----:B------:R-:W-:Y:S01]  /*5ce0*/  DADD R14, R20, R6 ;  /* 0x00000000140e7229 */ /* 0x000fe20000000006 */
[----:B------:R-:W-:Y:S02]  /*5cf0*/  IMAD.WIDE R20, R59, 0x8, R4 ;  /* 0x000000083b147825 */ /* 0x000fe400078e0204 */
[----:B------:R-:W4:Y:S04]  /*5d00*/  LDG.E.CONSTANT R59, desc[UR4][R10.64+0x30] ;  /* 0x000030040a3b7981 */ /* 0x000f28000c1e9900 */
[----:B------:R-:W4:Y:S03]  /*5d10*/  LDG.E.64 R20, desc[UR4][R20.64] ;  /* 0x0000000414147981 */ /* 0x000f26000c1e1b00 */
[----:B------:R-:W-:-:S02]  /*5d20*/  FSEL R6, R14, R6, P1 ;  /* 0x000000060e067208 */ /* 0x000fc40000800000 */
[----:B------:R-:W-:Y:S01]  /*5d30*/  FSEL R7, R15, R7, P1 ;  /* 0x000000070f077208 */ /* 0x000fe20000800000 */
[----:B-----5:R-:W-:-:S05]  /*5d40*/  DSETP.GT.AND P1, PT, R54, RZ, PT ;  /* 0x000000ff3600722a */ /* 0x020fca0003f24000 */
[----:B------:R-:W-:Y:S01]  /*5d50*/  DADD R14, R54, R6 ;  /* 0x00000000360e7229 */ /* 0x000fe20000000006 */
[----:B------:R-:W5:Y:S09]  /*5d60*/  LDG.E.CONSTANT R55, desc[UR6][R10.64+0x34] ;  /* 0x000034060a377981 */ /* 0x000f72000c1e9900 */
[----:B------:R-:W-:-:S02]  /*5d70*/  FSEL R6, R14, R6, P1 ;  /* 0x000000060e067208 */ /* 0x000fc40000800000 */
[----:B------:R-:W-:Y:S01]  /*5d80*/  FSEL R7, R15, R7, P1 ;  /* 0x000000070f077208 */ /* 0x000fe20000800000 */
[----:B------:R-:W-:Y:S02]  /*5d90*/  IMAD.WIDE R14, R57, 0x8, R4 ;  /* 0x00000008390e7825 */ /* 0x000fe400078e0204 */
[----:B------:R0:W5:Y:S01]  /*5da0*/  LDG.E.CONSTANT R57, desc[UR4][R10.64+0x38] ;  /* 0x000038040a397981 */ /* 0x000162000c1e9900 */
[C---:B------:R-:W-:Y:S02]  /*5db0*/  DSETP.GT.AND P1, PT, R12.reuse, RZ, PT ;  /* 0x000000ff0c00722a */ /* 0x040fe40003f24000 */
[----:B------:R-:W-:Y:S01]  /*5dc0*/  DADD R12, R12, R6 ;  /* 0x000000000c0c7229 */ /* 0x000fe20000000006 */
[----:B------:R-:W5:Y:S09]  /*5dd0*/  LDG.E.64 R14, desc[UR4][R14.64] ;  /* 0x000000040e0e7981 */ /* 0x000f72000c1e1b00 */
[----:B------:R-:W-:-:S02]  /*5de0*/  FSEL R12, R12, R6, P1 ;  /* 0x000000060c0c7208 */ /* 0x000fc40000800000 */
[----:B------:R-:W-:Y:S01]  /*5df0*/  FSEL R13, R13, R7, P1 ;  /* 0x000000070d0d7208 */ /* 0x000fe20000800000 */
[----:B------:R-:W-:-:S06]  /*5e00*/  IMAD.WIDE R6, R67, 0x8, R4 ;  /* 0x0000000843067825 */ /* 0x000fcc00078e0204 */
[----:B------:R-:W5:Y:S01]  /*5e10*/  LDG.E.64 R6, desc[UR4][R6.64] ;  /* 0x0000000406067981 */ /* 0x000f62000c1e1b00 */
[----:B0-----:R-:W-:-:S06]  /*5e20*/  IMAD.WIDE R10, R65, 0x8, R4 ;  /* 0x00000008410a7825 */ /* 0x001fcc00078e0204 */
[----:B------:R-:W5:Y:S01]  /*5e30*/  LDG.E.64 R10, desc[UR4][R10.64] ;  /* 0x000000040a0a7981 */ /* 0x000f62000c1e1b00 */
[C---:B--2---:R-:W-:Y:S02]  /*5e40*/  DSETP.GT.AND P1, PT, R8.reuse, RZ, PT ;  /* 0x000000ff0800722a */ /* 0x044fe40003f24000 */
[----:B------:R-:W-:-:S10]  /*5e50*/  DADD R8, R8, R12 ;  /* 0x0000000008087229 */ /* 0x000fd4000000000c */
[----:B------:R-:W-:Y:S02]  /*5e60*/  FSEL R8, R8, R12, P1 ;  /* 0x0000000c08087208 */ /* 0x000fe40000800000 */
[----:B------:R-:W-:Y:S01]  /*5e70*/  FSEL R9, R9, R13, P1 ;  /* 0x0000000d09097208 */ /* 0x000fe20000800000 */
[----:B---3--:R-:W-:-:S06]  /*5e80*/  IMAD.WIDE R12, R63, 0x8, R4 ;  /* 0x000000083f0c7825 */ /* 0x008fcc00078e0204 */
[----:B------:R-:W2:Y:S01]  /*5e90*/  LDG.E.64 R12, desc[UR4][R12.64] ;  /* 0x000000040c0c7981 */ /* 0x000ea2000c1e1b00 */
[C---:B----4-:R-:W-:Y:S02]  /*5ea0*/  DSETP.GT.AND P1, PT, R20.reuse, RZ, PT ;  /* 0x000000ff1400722a */ /* 0x050fe40003f24000 */
[----:B------:R-:W-:-:S10]  /*5eb0*/  DADD R20, R20, R8 ;  /* 0x0000000014147229 */ /* 0x000fd40000000008 */
[----:B------:R-:W-:Y:S02]  /*5ec0*/  FSEL R8, R20, R8, P1 ;  /* 0x0000000814087208 */ /* 0x000fe40000800000 */
[----:B------:R-:W-:Y:S01]  /*5ed0*/  FSEL R9, R21, R9, P1 ;  /* 0x0000000915097208 */ /* 0x000fe20000800000 */
[----:B------:R-:W-:-:S06]  /*5ee0*/  IMAD.WIDE R20, R59, 0x8, R4 ;  /* 0x000000083b147825 */ /* 0x000fcc00078e0204 */
[----:B------:R-:W3:Y:S01]  /*5ef0*/  LDG.E.64 R20, desc[UR4][R20.64] ;  /* 0x0000000414147981 */ /* 0x000ee2000c1e1b00 */
[----:B-----5:R-:W-:-:S06]  /*5f00*/  IMAD.WIDE R54, R55, 0x8, R4 ;  /* 0x0000000837367825 */ /* 0x020fcc00078e0204 */
[----:B------:R-:W4:Y:S01]  /*5f10*/  LDG.E.64 R54, desc[UR4][R54.64] ;  /* 0x0000000436367981 */ /* 0x000f22000c1e1b00 */
[----:B------:R-:W-:-:S06]  /*5f20*/  IMAD.WIDE R56, R57, 0x8, R4 ;  /* 0x0000000839387825 */ /* 0x000fcc00078e0204 */
[----:B------:R-:W5:Y:S01]  /*5f30*/  LDG.E.64 R56, desc[UR4][R56.64] ;  /* 0x0000000438387981 */ /* 0x000f62000c1e1b00 */
[----:B------:R-:W-:-:S06]  /*5f40*/  IMAD.WIDE R4, R61, 0x8, R4 ;  /* 0x000000083d047825 */ /* 0x000fcc00078e0204 */
[----:B------:R-:W5:Y:S01]  /*5f50*/  LDG.E.64 R4, desc[UR4][R4.64] ;  /* 0x0000000404047981 */ /* 0x000f62000c1e1b00 */
[C---:B------:R-:W-:Y:S02]  /*5f60*/  DSETP.GT.AND P1, PT, R14.reuse, RZ, PT ;  /* 0x000000ff0e00722a */ /* 0x040fe40003f24000 */
[----:B------:R-:W-:-:S10]  /*5f70*/  DADD R14, R14, R8 ;  /* 0x000000000e0e7229 */ /* 0x000fd40000000008 */
[----:B------:R-:W-:Y:S02]  /*5f80*/  FSEL R8, R14, R8, P1 ;  /* 0x000000080e087208 */ /* 0x000fe40000800000 */
[----:B------:R-:W-:Y:S01]  /*5f90*/  FSEL R9, R15, R9, P1 ;  /* 0x000000090f097208 */ /* 0x000fe20000800000 */
[----:B------:R-:W-:-:S05]  /*5fa0*/  DSETP.GT.AND P1, PT, R6, RZ, PT ;  /* 0x000000ff0600722a */ /* 0x000fca0003f24000 */
[----:B------:R-:W-:-:S10]  /*5fb0*/  DADD R14, R6, R8 ;  /* 0x00000000060e7229 */ /* 0x000fd40000000008 */
[----:B------:R-:W-:Y:S02]  /*5fc0*/  FSEL R6, R14, R8, P1 ;  /* 0x000000080e067208 */ /* 0x000fe40000800000 */
[----:B------:R-:W-:Y:S01]  /*5fd0*/  FSEL R7, R15, R9, P1 ;  /* 0x000000090f077208 */ /* 0x000fe20000800000 */
[----:B------:R-:W-:-:S05]  /*5fe0*/  DSETP.GT.AND P1, PT, R10, RZ, PT ;  /* 0x000000ff0a00722a */ /* 0x000fca0003f24000 */
[----:B------:R-:W-:-:S10]  /*5ff0*/  DADD R8, R10, R6 ;  /* 0x000000000a087229 */ /* 0x000fd40000000006 */
[----:B------:R-:W-:Y:S02]  /*6000*/  FSEL R6, R8, R6, P1 ;  /* 0x0000000608067208 */ /* 0x000fe40000800000 */
[----:B------:R-:W-:Y:S01]  /*6010*/  FSEL R7, R9, R7, P1 ;  /* 0x0000000709077208 */ /* 0x000fe20000800000 */
[----:B------:R-:W-:Y:S01]  /*6020*/  VIADD R3, R3, 0x10 ;  /* 0x0000001003037836 */ /* 0x000fe20000000000 */
[----:B------:R-:W-:-:S04]  /*6030*/  LOP3.LUT R10, R0, 0x7ffffff0, RZ, 0xc0, !PT ;  /* 0x7ffffff0000a7812 */ /* 0x000fc800078ec0ff */
[----:B------:R-:W-:Y:S01]  /*6040*/  ISETP.NE.AND P2, PT, R3, R10, PT ;  /* 0x0000000a0300720c */ /* 0x000fe20003f45270 */
[C---:B--2---:R-:W-:Y:S02]  /*6050*/  DADD R8, R12.reuse, R6 ;  /* 0x000000000c087229 */ /* 0x044fe40000000006 */
[----:B------:R-:W-:-:S08]  /*6060*/  DSETP.GT.AND P1, PT, R12, RZ, PT ;  /* 0x000000ff0c00722a */ /* 0x000fd00003f24000 */
[----:B------:R-:W-:Y:S02]  /*6070*/  FSEL R6, R8, R6, P1 ;  /* 0x0000000608067208 */ /* 0x000fe40000800000 */
[----:B------:R-:W-:-:S06]  /*6080*/  FSEL R7, R9, R7, P1 ;  /* 0x0000000709077208 */ /* 0x000fcc0000800000 */
[C---:B---3--:R-:W-:Y:S02]  /*6090*/  DADD R8, R20.reuse, R6 ;  /* 0x0000000014087229 */ /* 0x048fe40000000006 */
[----:B------:R-:W-:-:S08]  /*60a0*/  DSETP.GT.AND P1, PT, R20, RZ, PT ;  /* 0x000000ff1400722a */ /* 0x000fd00003f24000 */
[----:B------:R-:W-:Y:S02]  /*60b0*/  FSEL R6, R8, R6, P1 ;  /* 0x0000000608067208 */ /* 0x000fe40000800000 */
[----:B------:R-:W-:Y:S01]  /*60c0*/  FSEL R7, R9, R7, P1 ;  /* 0x0000000709077208 */ /* 0x000fe20000800000 */
[----:B----4-:R-:W-:-:S05]  /*60d0*/  DSETP.GT.AND P1, PT, R54, RZ, PT ;  /* 0x000000ff3600722a */ /* 0x010fca0003f24000 */
[----:B------:R-:W-:-:S10]  /*60e0*/  DADD R8, R54, R6 ;  /* 0x0000000036087229 */ /* 0x000fd40000000006 */
[----:B------:R-:W-:Y:S02]  /*60f0*/  FSEL R6, R8, R6, P1 ;  /* 0x0000000608067208 */ /* 0x000fe40000800000 */
[----:B------:R-:W-:Y:S01]  /*6100*/  FSEL R7, R9, R7, P1 ;  /* 0x0000000709077208 */ /* 0x000fe20000800000 */
[----:B-----5:R-:W-:-:S05]  /*6110*/  DSETP.GT.AND P1, PT, R56, RZ, PT ;  /* 0x000000ff3800722a */ /* 0x020fca0003f24000 */
[----:B------:R-:W-:-:S10]  /*6120*/  DADD R8, R56, R6 ;  /* 0x0000000038087229 */ /* 0x000fd40000000006 */
[----:B------:R-:W-:Y:S02]  /*6130*/  FSEL R6, R8, R6, P1 ;  /* 0x0000000608067208 */ /* 0x000fe40000800000 */
[----:B------:R-:W-:Y:S01]  /*6140*/  FSEL R7, R9, R7, P1 ;  /* 0x0000000709077208 */ /* 0x000fe20000800000 */
[----:B------:R-:W-:-:S05]  /*6150*/  DSETP.GT.AND P1, PT, R4, RZ, PT ;  /* 0x000000ff0400722a */ /* 0x000fca0003f24000 */
[----:B------:R-:W-:-:S10]  /*6160*/  DADD R8, R4, R6 ;  /* 0x0000000004087229 */ /* 0x000fd40000000006 */
[----:B------:R-:W-:Y:S02]  /*6170*/  FSEL R60, R8, R6, P1 ;  /* 0x00000006083c7208 */ /* 0x000fe40000800000 */
[----:B------:R-:W-:Y:S01]  /*6180*/  FSEL R61, R9, R7, P1 ;  /* 0x00000007093d7208 */ /* 0x000fe20000800000 */
[----:B------:R-:W-:Y:S06]  /*6190*/  @P2 BRA `(.L_x_73) ;  /* 0xfffffff800142947 */ /* 0x000fec000383ffff */
[----:B------:R-:W-:Y:S05]  /*61a0*/  BSYNC.RECONVERGENT B0 ;  /* 0x0000000000007941 */ /* 0x000fea0003800200 */
.L_x_72:
[----:B------:R-:W-:-:S07]  /*61b0*/  IMAD.MOV.U32 R3, RZ, RZ, R10 ;  /* 0x000000ffff037224 */ /* 0x000fce00078e000a */
.L_x_71:
[----:B------:R-:W-:-:S13]  /*61c0*/  ISETP.NE.AND P1, PT, R46, RZ, PT ;  /* 0x000000ff2e00720c */ /* 0x000fda0003f25270 */
[----:B------:R-:W-:Y:S05]  /*61d0*/  @!P1 BRA `(.L_x_70) ;  /* 0x0000000800449947 */ /* 0x000fea0003800000 */
[----:B0-----:R-:W-:Y:S01]  /*61e0*/  VIADD R4, R46, 0xffffffff ;  /* 0xffffffff2e047836 */ /* 0x001fe20000000000 */
[----:B------:R-:W-:-:S04]  /*61f0*/  ISETP.NE.AND P1, PT, R47, RZ, PT ;  /* 0x000000ff2f00720c */ /* 0x000fc80003f25270 */
[----:B------:R-:W-:-:S13]  /*6200*/  ISETP.GE.U32.AND P2, PT, R4, 0x7, PT ;  /* 0x000000070400780c */ /* 0x000fda0003f46070 */
[----:B------:R-:W-:Y:S05]  /*6210*/  @!P2 BRA `(.L_x_74) ;  /* 0x0000000000f8a947 */ /* 0x000fea0003800000 */
[----:B--2---:R-:W0:Y:S01]  /*6220*/  LDC.64 R6, c[0x0][0x388] ;  /* 0x0000e200ff067b82 */ /* 0x004e220000000a00 */
[----:B------:R-:W-:Y:S02]  /*6230*/  R2UR UR4, R26 ;  /* 0x000000001a0472ca */ /* 0x000fe400000e0000 */
[----:B------:R-:W-:-:S05]  /*6240*/  R2UR UR5, R27 ;  /* 0x000000001b0572ca */ /* 0x000fca00000e0000 */
[----:B------:R-:W2:Y:S01]  /*6250*/  LDC.64 R4, c[0x0][0x3a8] ;  /* 0x0000ea00ff047b82 */ /* 0x000ea20000000a00 */
[----:B0-----:R-:W-:-:S07]  /*6260*/  IMAD.WIDE.U32 R6, R3, 0x4, R6 ;  /* 0x0000000403067825 */ /* 0x001fce00078e0006 */
[----:B------:R-:W2:Y:S04]  /*6270*/  LDG.E.CONSTANT R55, desc[UR4][R6.64] ;  /* 0x0000000406377981 */ /* 0x000ea8000c1e9900 */
[----:B----4-:R-:W4:Y:S04]  /*6280*/  LDG.E.CONSTANT R21, desc[UR4][R6.64+0x4] ;  /* 0x0000040406157981 */ /* 0x010f28000c1e9900 */
[----:B---3--:R-:W3:Y:S04]  /*6290*/  LDG.E.CONSTANT R15, desc[UR4][R6.64+0x8] ;  /* 0x00000804060f7981 */ /* 0x008ee8000c1e9900 */
[----:B------:R-:W5:Y:S04]  /*62a0*/  LDG.E.CONSTANT R13, desc[UR4][R6.64+0xc] ;  /* 0x00000c04060d7981 */ /* 0x000f68000c1e9900 */
[----:B-1----:R-:W5:Y:S04]  /*62b0*/  LDG.E.CONSTANT R11, desc[UR4][R6.64+0x10] ;  /* 0x00001004060b7981 */ /* 0x002f68000c1e9900 */
[----:B------:R-:W5:Y:S04]  /*62c0*/  LDG.E.CONSTANT R59, desc[UR4][R6.64+0x14] ;  /* 0x00001404063b7981 */ /* 0x000f68000c1e9900 */
[----:B------:R-:W5:Y:S04]  /*62d0*/  LDG.E.CONSTANT R9, desc[UR4][R6.64+0x18] ;  /* 0x0000180406097981 */ /* 0x000f68000c1e9900 */
[----:B------:R0:W5:Y:S01]  /*62e0*/  LDG.E.CONSTANT R57, desc[UR4][R6.64+0x1c] ;  /* 0x00001c0406397981 */ /* 0x000162000c1e9900 */
[----:B--2---:R-:W-:-:S06]  /*62f0*/  IMAD.WIDE R54, R55, 0x8, R4 ;  /* 0x0000000837367825 */ /* 0x004fcc00078e0204 */
[----:B------:R-:W2:Y:S01]  /*6300*/  LDG.E.64 R54, desc[UR4][R54.64] ;  /* 0x0000000436367981 */ /* 0x000ea2000c1e1b00 */
[----:B----4-:R-:W-:-:S06]  /*6310*/  IMAD.WIDE R20, R21, 0x8, R4 ;  /* 0x0000000815147825 */ /* 0x010fcc00078e0204 */
[----:B------:R-:W4:Y:S01]  /*6320*/  LDG.E.64 R20, desc[UR4][R20.64] ;  /* 0x0000000414147981 */ /* 0x000f22000c1e1b00 */
[----:B---3--:R-:W-:-:S06]  /*6330*/  IMAD.WIDE R14, R15, 0x8, R4 ;  /* 0x000000080f0e7825 */ /* 0x008fcc00078e0204 */
[----:B------:R-:W3:Y:S01]  /*6340*/  LDG.E.64 R14, desc[UR4][R14.64] ;  /* 0x000000040e0e7981 */ /* 0x000ee2000c1e1b00 */
[----:B-----5:R-:W-:-:S06]  /*6350*/  IMAD.WIDE R12, R13, 0x8, R4 ;  /* 0x000000080d0c7825 */ /* 0x020fcc00078e0204 */
[----:B------:R-:W5:Y:S01]  /*6360*/  LDG.E.64 R12, desc[UR4][R12.64] ;  /* 0x000000040c0c7981 */ /* 0x000f62000c1e1b00 */
[----:B------:R-:W-:-:S06]  /*6370*/  IMAD.WIDE R10, R11, 0x8, R4 ;  /* 0x000000080b0a7825 */ /* 0x000fcc00078e0204 */
[----:B------:R-:W5:Y:S01]  /*6380*/  LDG.E.64 R10, desc[UR4][R10.64] ;  /* 0x000000040a0a7981 */ /* 0x000f62000c1e1b00 */
[----:B0-----:R-:W-:-:S06]  /*6390*/  IMAD.WIDE R6, R59, 0x8, R4 ;  /* 0x000000083b067825 */ /* 0x001fcc00078e0204 */
[----:B------:R-:W5:Y:S01]  /*63a0*/  LDG.E.64 R6, desc[UR4][R6.64] ;  /* 0x0000000406067981 */ /* 0x000f62000c1e1b00 */
[----:B------:R-:W-:-:S06]  /*63b0*/  IMAD.WIDE R8, R9, 0x8, R4 ;  /* 0x0000000809087825 */ /* 0x000fcc00078e0204 */
[----:B------:R-:W5:Y:S01]  /*63c0*/  LDG.E.64 R8, desc[UR4][R8.64] ;  /* 0x0000000408087981 */ /* 0x000f62000c1e1b00 */
[----:B------:R-:W-:-:S06]  /*63d0*/  IMAD.WIDE R4, R57, 0x8, R4 ;  /* 0x0000000839047825 */ /* 0x000fcc00078e0204 */
[----:B------:R-:W5:Y:S01]  /*63e0*/  LDG.E.64 R4, desc[UR4][R4.64] ;  /* 0x0000000404047981 */ /* 0x000f62000c1e1b00 */
[----:B------:R-:W-:Y:S01]  /*63f0*/  VIADD R3, R3, 0x8 ;  /* 0x0000000803037836 */ /* 0x000fe20000000000 */
[----:B--2---:R-:W-:Y:S02]  /*6400*/  DSETP.GT.AND P2, PT, R54, RZ, PT ;  /* 0x000000ff3600722a */ /* 0x004fe40003f44000 */
[----:B------:R-:W-:-:S10]  /*6410*/  DADD R54, R60, R54 ;  /* 0x000000003c367229 */ /* 0x000fd40000000036 */
[----:B------:R-:W-:Y:S02]  /*6420*/  FSEL R54, R54, R60, P2 ;  /* 0x0000003c36367208 */ /* 0x000fe40001000000 */
[----:B------:R-:W-:Y:S01]  /*6430*/  FSEL R55, R55, R61, P2 ;  /* 0x0000003d37377208 */ /* 0x000fe20001000000 */
[----:B----4-:R-:W-:-:S05]  /*6440*/  DSETP.GT.AND P2, PT, R20, RZ, PT ;  /* 0x000000ff1400722a */ /* 0x010fca0003f44000 */
[----:B------:R-:W-:-:S10]  /*6450*/  DADD R56, R20, R54 ;  /* 0x0000000014387229 */ /* 0x000fd40000000036 */
[----:B------:R-:W-:Y:S02]  /*6460*/  FSEL R20, R56, R54, P2 ;  /* 0x0000003638147208 */ /* 0x000fe40001000000 */
[----:B------:R-:W-:Y:S01]  /*6470*/  FSEL R21, R57, R55, P2 ;  /* 0x0000003739157208 */ /* 0x000fe20001000000 */
[----:B---3--:R-:W-:-:S05]  /*6480*/  DSETP.GT.AND P2, PT, R14, RZ, PT ;  /* 0x000000ff0e00722a */ /* 0x008fca0003f44000 */
        /* <DEDUP_REMOVED lines=22> */
[----:B------:R-:W-:-:S07]  /*65f0*/  FSEL R61, R7, R9, P2 ;  /* 0x00000009073d7208 */ /* 0x000fce0001000000 */
.L_x_74:
[----:B------:R-:W-:Y:S05]  /*6600*/  @!P1 BRA `(.L_x_70) ;  /* 0x0000000400389947 */ /* 0x000fea0003800000 */
[----:B------:R-:W-:Y:S01]  /*6610*/  VIADD R4, R47, 0xffffffff ;  /* 0xffffffff2f047836 */ /* 0x000fe20000000000 */
[----:B------:R-:W-:-:S04]  /*6620*/  ISETP.NE.AND P1, PT, R48, RZ, PT ;  /* 0x000000ff3000720c */ /* 0x000fc80003f25270 */
[----:B------:R-:W-:-:S13]  /*6630*/  ISETP.GE.U32.AND P2, PT, R4, 0x3, PT ;  /* 0x000000030400780c */ /* 0x000fda0003f46070 */
[----:B------:R-:W-:Y:S05]  /*6640*/  @!P2 BRA `(.L_x_75) ;  /* 0x000000000088a947 */ /* 0x000fea0003800000 */
[----:B-123--:R-:W0:Y:S01]  /*6650*/  LDC.64 R10, c[0x0][0x388] ;  /* 0x0000e200ff0a7b82 */ /* 0x00ee220000000a00 */
[----:B------:R-:W-:Y:S02]  /*6660*/  R2UR UR4, R26 ;  /* 0x000000001a0472ca */ /* 0x000fe400000e0000 */
[----:B------:R-:W-:-:S05]  /*6670*/  R2UR UR5, R27 ;  /* 0x000000001b0572ca */ /* 0x000fca00000e0000 */
[----:B------:R-:W1:Y:S01]  /*6680*/  LDC.64 R6, c[0x0][0x3a8] ;  /* 0x0000ea00ff067b82 */ /* 0x000e620000000a00 */
[----:B0-----:R-:W-:-:S07]  /*6690*/  IMAD.WIDE.U32 R10, R3, 0x4, R10 ;  /* 0x00000004030a7825 */ /* 0x001fce00078e000a */
[----:B------:R-:W1:Y:S04]  /*66a0*/  LDG.E.CONSTANT R13, desc[UR4][R10.64] ;  /* 0x000000040a0d7981 */ /* 0x000e68000c1e9900 */
[----:B------:R-:W2:Y:S04]  /*66b0*/  LDG.E.CONSTANT R9, desc[UR4][R10.64+0x4] ;  /* 0x000004040a097981 */ /* 0x000ea8000c1e9900 */
[----:B------:R-:W3:Y:S04]  /*66c0*/  LDG.E.CONSTANT R5, desc[UR4][R10.64+0x8] ;  /* 0x000008040a057981 */ /* 0x000ee8000c1e9900 */
[----:B----4-:R-:W4:Y:S01]  /*66d0*/  LDG.E.CONSTANT R15, desc[UR4][R10.64+0xc] ;  /* 0x00000c040a0f7981 */ /* 0x010f22000c1e9900 */
        /* <DEDUP_REMOVED lines=8> */
[----:B------:R-:W-:Y:S01]  /*6760*/  VIADD R3, R3, 0x4 ;  /* 0x0000000403037836 */ /* 0x000fe20000000000 */
[----:B-----5:R-:W-:Y:S02]  /*6770*/  DADD R10, R60, R12 ;  /* 0x000000003c0a7229 */ /* 0x020fe4000000000c */
[----:B------:R-:W-:-:S08]  /*6780*/  DSETP.GT.AND P2, PT, R12, RZ, PT ;  /* 0x000000ff0c00722a */ /* 0x000fd00003f44000 */
[----:B------:R-:W-:Y:S02]  /*6790*/  FSEL R12, R10, R60, P2 ;  /* 0x0000003c0a0c7208 */ /* 0x000fe40001000000 */
[----:B------:R-:W-:Y:S01]  /*67a0*/  FSEL R13, R11, R61, P2 ;  /* 0x0000003d0b0d7208 */ /* 0x000fe20001000000 */
[----:B--2---:R-:W-:-:S05]  /*67b0*/  DSETP.GT.AND P2, PT, R8, RZ, PT ;  /* 0x000000ff0800722a */ /* 0x004fca0003f44000 */
[----:B------:R-:W-:-:S10]  /*67c0*/  DADD R10, R8, R12 ;  /* 0x00000000080a7229 */ /* 0x000fd4000000000c */
[----:B------:R-:W-:Y:S02]  /*67d0*/  FSEL R10, R10, R12, P2 ;  /* 0x0000000c0a0a7208 */ /* 0x000fe40001000000 */
[----:B------:R-:W-:Y:S01]  /*67e0*/  FSEL R11, R11, R13, P2 ;  /* 0x0000000d0b0b7208 */ /* 0x000fe20001000000 */
[----:B---3--:R-:W-:-:S05]  /*67f0*/  DSETP.GT.AND P2, PT, R4, RZ, PT ;  /* 0x000000ff0400722a */ /* 0x008fca0003f44000 */
[----:B------:R-:W-:-:S10]  /*6800*/  DADD R8, R4, R10 ;  /* 0x0000000004087229 */ /* 0x000fd4000000000a */
[----:B------:R-:W-:Y:S02]  /*6810*/  FSEL R8, R8, R10, P2 ;  /* 0x0000000a08087208 */ /* 0x000fe40001000000 */
[----:B------:R-:W-:Y:S01]  /*6820*/  FSEL R9, R9, R11, P2 ;  /* 0x0000000b09097208 */ /* 0x000fe20001000000 */
[----:B----4-:R-:W-:-:S05]  /*6830*/  DSETP.GT.AND P2, PT, R6, RZ, PT ;  /* 0x000000ff0600722a */ /* 0x010fca0003f44000 */
[----:B------:R-:W-:-:S10]  /*6840*/  DADD R4, R6, R8 ;  /* 0x0000000006047229 */ /* 0x000fd40000000008 */
[----:B------:R-:W-:Y:S02]  /*6850*/  FSEL R60, R4, R8, P2 ;  /* 0x00000008043c7208 */ /* 0x000fe40001000000 */
[----:B------:R-:W-:-:S07]  /*6860*/  FSEL R61, R5, R9, P2 ;  /* 0x00000009053d7208 */ /* 0x000fce0001000000 */
.L_x_75:
[----:B------:R-:W-:Y:S05]  /*6870*/  @!P1 BRA `(.L_x_70) ;  /* 0x00000000009c9947 */ /* 0x000fea0003800000 */
[----:B------:R-:W0:Y:S01]  /*6880*/  LDC.64 R4, c[0x0][0x388] ;  /* 0x0000e200ff047b82 */ /* 0x000e220000000a00 */
[----:B------:R-:W-:Y:S02]  /*6890*/  R2UR UR4, R26 ;  /* 0x000000001a0472ca */ /* 0x000fe400000e0000 */
[----:B------:R-:W-:-:S05]  /*68a0*/  R2UR UR5, R27 ;  /* 0x000000001b0572ca */ /* 0x000fca00000e0000 */
[----:B--2---:R-:W2:Y:S01]  /*68b0*/  LDC.64 R6, c[0x0][0x3a8] ;  /* 0x0000ea00ff067b82 */ /* 0x004ea20000000a00 */
[----:B0-----:R-:W-:-:S07]  /*68c0*/  IMAD.WIDE.U32 R4, R3, 0x4, R4 ;  /* 0x0000000403047825 */ /* 0x001fce00078e0004 */
[----:B-1-3--:R-:W2:Y:S02]  /*68d0*/  LDG.E.CONSTANT R11, desc[UR4][R4.64] ;  /* 0x00000004040b7981 */ /* 0x00aea4000c1e9900 */
[----:B--2---:R-:W-:-:S06]  /*68e0*/  IMAD.WIDE R10, R11, 0x8, R6 ;  /* 0x000000080b0a7825 */ /* 0x004fcc00078e0206 */
[----:B------:R-:W2:Y:S01]  /*68f0*/  LDG.E.64 R10, desc[UR4][R10.64] ;  /* 0x000000040a0a7981 */ /* 0x000ea2000c1e1b00 */
[----:B------:R-:W-:Y:S01]  /*6900*/  ISETP.NE.AND P2, PT, R48, 0x1, PT ;  /* 0x000000013000780c */ /* 0x000fe20003f45270 */
[----:B--2---:R-:W-:Y:S02]  /*6910*/  DADD R8, R60, R10 ;  /* 0x000000003c087229 */ /* 0x004fe4000000000a */
[----:B------:R-:W-:-:S08]  /*6920*/  DSETP.GT.AND P1, PT, R10, RZ, PT ;  /* 0x000000ff0a00722a */ /* 0x000fd00003f24000 */
[----:B------:R-:W-:Y:S02]  /*6930*/  FSEL R60, R8, R60, P1 ;  /* 0x0000003c083c7208 */ /* 0x000fe40000800000 */
[----:B------:R-:W-:Y:S01]  /*6940*/  FSEL R61, R9, R61, P1 ;  /* 0x0000003d093d7208 */ /* 0x000fe20000800000 */
[----:B------:R-:W-:Y:S06]  /*6950*/  @!P2 BRA `(.L_x_70) ;  /* 0x000000000064a947 */ /* 0x000fec0003800000 */
[----:B------:R-:W-:Y:S02]  /*6960*/  R2UR UR4, R26 ;  /* 0x000000001a0472ca */ /* 0x000fe400000e0000 */
[----:B------:R-:W-:Y:S02]  /*6970*/  R2UR UR5, R27 ;  /* 0x000000001b0572ca */ /* 0x000fe400000e0000 */
[----:B------:R-:W-:-:S11]  /*6980*/  ISETP.NE.AND P2, PT, R48, 0x2, PT ;  /* 0x000000023000780c */ /* 0x000fd60003f45270 */
[----:B------:R-:W2:Y:S02]  /*6990*/  LDG.E.CONSTANT R9, desc[UR4][R4.64+0x4] ;  /* 0x0000040404097981 */ /* 0x000ea4000c1e9900 */
[----:B------:R-:W-:Y:S02]  /*69a0*/  @P2 R2UR UR4, R26 ;  /* 0x000000001a0422ca */ /* 0x000fe400000e0000 */
[----:B------:R-:W-:-:S13]  /*69b0*/  @P2 R2UR UR5, R27 ;  /* 0x000000001b0522ca */ /* 0x000fda00000e0000 */
[----:B------:R-:W3:Y:S01]  /*69c0*/  @P2 LDG.E.CONSTANT R3, desc[UR4][R4.64+0x8] ;  /* 0x0000080404032981 */ /* 0x000ee2000c1e9900 */
[----:B------:R-:W-:Y:S02]  /*69d0*/  R2UR UR4, R26 ;  /* 0x000000001a0472ca */ /* 0x000fe400000e0000 */
[----:B------:R-:W-:Y:S01]  /*69e0*/  R2UR UR5, R27 ;  /* 0x000000001b0572ca */ /* 0x000fe200000e0000 */
[----:B--2---:R-:W-:-:S12]  /*69f0*/  IMAD.WIDE R8, R9, 0x8, R6 ;  /* 0x0000000809087825 */ /* 0x004fd800078e0206 */
[----:B------:R-:W2:Y:S01]  /*6a00*/  LDG.E.64 R8, desc[UR4][R8.64] ;  /* 0x0000000408087981 */ /* 0x000ea2000c1e1b00 */
[----:B------:R-:W-:Y:S02]  /*6a10*/  @P2 R2UR UR4, R26 ;  /* 0x000000001a0422ca */ /* 0x000fe400000e0000 */
[----:B------:R-:W-:Y:S01]  /*6a20*/  @P2 R2UR UR5, R27 ;  /* 0x000000001b0522ca */ /* 0x000fe200000e0000 */
[----:B---3--:R-:W-:-:S12]  /*6a30*/  @P2 IMAD.WIDE R6, R3, 0x8, R6 ;  /* 0x0000000803062825 */ /* 0x008fd800078e0206 */
[----:B------:R-:W3:Y:S01]  /*6a40*/  @P2 LDG.E.64 R6, desc[UR4][R6.64] ;  /* 0x0000000406062981 */ /* 0x000ee2000c1e1b00 */
[----:B--2---:R-:W-:Y:S02]  /*6a50*/  DADD R10, R60, R8 ;  /* 0x000000003c0a7229 */ /* 0x004fe40000000008 */
[----:B------:R-:W-:-:S08]  /*6a60*/  DSETP.GT.AND P1, PT, R8, RZ, PT ;  /* 0x000000ff0800722a */ /* 0x000fd00003f24000 */
[----:B------:R-:W-:Y:S02]  /*6a70*/  FSEL R60, R10, R60, P1 ;  /* 0x0000003c0a3c7208 */ /* 0x000fe40000800000 */
[----:B------:R-:W-:Y:S01]  /*6a80*/  FSEL R61, R11, R61, P1 ;  /* 0x0000003d0b3d7208 */ /* 0x000fe20000800000 */
[----:B---3--:R-:W-:-:S05]  /*6a90*/  @P2 DSETP.GT.AND P1, PT, R6, RZ, PT ;  /* 0x000000ff0600222a */ /* 0x008fca0003f24000 */
[----:B------:R-:W-:-:S10]  /*6aa0*/  @P2 DADD R4, R60, R6 ;  /* 0x000000003c042229 */ /* 0x000fd40000000006 */
[----:B------:R-:W-:Y:S02]  /*6ab0*/  @P2 FSEL R3, R4, R60, P1 ;  /* 0x0000003c04032208 */ /* 0x000fe40000800000 */
[----:B------:R-:W-:-:S03]  /*6ac0*/  @P2 FSEL R4, R5, R61, P1 ;  /* 0x0000003d05042208 */ /* 0x000fc60000800000 */
[----:B------:R-:W-:Y:S02]  /*6ad0*/  @P2 IMAD.MOV.U32 R60, RZ, RZ, R3 ;  /* 0x000000ffff3c2224 */ /* 0x000fe400078e0003 */
[----:B------:R-:W-:-:S07]  /*6ae0*/  @P2 IMAD.MOV.U32 R61, RZ, RZ, R4 ;  /* 0x000000ffff3d2224 */ /* 0x000fce00078e0004 */
.L_x_70:
[----:B------:R-:W-:Y:S01]  /*6af0*/  DSETP.GTU.AND P1, PT, R60, RZ, PT ;  /* 0x000000ff3c00722a */ /* 0x000fe20003f2c000 */
[----:B------:R-:W-:Y:S01]  /*6b00*/  BSSY.RECONVERGENT B1, `(.L_x_76) ;  /* 0x0000190000017945 */ /* 0x000fe20003800200 */
[----:B--2---:R-:W-:-:S12]  /*6b10*/  CS2R R54, SRZ ;  /* 0x0000000000367805 */ /* 0x004fd8000001ff00 */
[----:B------:R-:W-:Y:S05]  /*6b20*/  @!P1 BRA `(.L_x_77) ;  /* 0x0000001800349947 */ /* 0x000fea0003800000 */
[----:B0-----:R-:W-:Y:S01]  /*6b30*/  CS2R R4, SRZ ;  /* 0x0000000000047805 */ /* 0x001fe2000001ff00 */
[----:B------:R-:W-:Y:S06]  /*6b40*/  @!P0 BRA `(.L_x_78) ;  /* 0x0000001400cc8947 */ /* 0x000fec0003800000 */
[----:B------:R-:W-:Y:S02]  /*6b50*/  ISETP.NE.AND P0, PT, R0, 0x1, PT ;  /* 0x000000010000780c */ /* 0x000fe40003f05270 */
[----:B------:R-:W-:Y:S02]  /*6b60*/  CS2R R4, SRZ ;  /* 0x0000000000047805 */ /* 0x000fe4000001ff00 */
[----:B------:R-:W-:-:S09]  /*6b70*/  CS2R R6, SRZ ;  /* 0x0000000000067805 */ /* 0x000fd2000001ff00 */
[----:B------:R-:W-:Y:S05]  /*6b80*/  @!P0 BRA `(.L_x_79) ;  /* 0x0000000c00cc8947 */ /* 0x000fea0003800000 */
[----:B------:R-:W-:Y:S01]  /*6b90*/  BSSY.RECONVERGENT B2, `(.L_x_80) ;  /* 0x00000f0000027945 */ /* 0x000fe20003800200 */
[----:B------:R-:W-:Y:S01]  /*6ba0*/  IMAD.MOV.U32 R59, RZ, RZ, RZ ;  /* 0x000000ffff3b7224 */ /* 0x000fe200078e00ff */
[----:B------:R-:W-:-:S07]  /*6bb0*/  CS2R R4, SRZ ;  /* 0x0000000000047805 */ /* 0x000fce000001ff00 */
.L_x_94:
[----:B------:R-:W0:Y:S01]  /*6bc0*/  LDC.64 R6, c[0x0][0x388] ;  /* 0x0000e200ff067b82 */ /* 0x000e220000000a00 */
[----:B------:R-:W-:Y:S02]  /*6bd0*/  R2UR UR4, R26 ;  /* 0x000000001a0472ca */ /* 0x000fe400000e0000 */
[----:B------:R-:W-:-:S05]  /*6be0*/  R2UR UR5, R27 ;  /* 0x000000001b0572ca */ /* 0x000fca00000e0000 */
[----:B-1-3--:R-:W1:Y:S01]  /*6bf0*/  LDC.64 R8, c[0x0][0x3a8] ;  /* 0x0000ea00ff087b82 */ /* 0x00ae620000000a00 */
[----:B0-----:R-:W-:-:S07]  /*6c00*/  IMAD.WIDE.U32 R6, R59, 0x4, R6 ;  /* 0x000000043b067825 */ /* 0x001fce00078e0006 */
[----:B------:R-:W1:Y:S02]  /*6c10*/  LDG.E.CONSTANT R3, desc[UR4][R6.64] ;  /* 0x0000000406037981 */ /* 0x000e64000c1e9900 */
[----:B-1----:R-:W-:-:S06]  /*6c20*/  IMAD.WIDE R8, R3, 0x8, R8 ;  /* 0x0000000803087825 */ /* 0x002fcc00078e0208 */
[----:B------:R-:W2:Y:S01]  /*6c30*/  LDG.E.64 R8, desc[UR4][R8.64] ;  /* 0x0000000408087981 */ /* 0x000ea2000c1e1b00 */
[----:B------:R-:W-:Y:S01]  /*6c40*/  VIADD R59, R59, 0x2 ;  /* 0x000000023b3b7836 */ /* 0x000fe20000000000 */
[----:B------:R-:W-:Y:S04]  /*6c50*/  BSSY.RECONVERGENT B3, `(.L_x_81) ;  /* 0x000006f000037945 */ /* 0x000fe80003800200 */
[----:B------:R-:W-:Y:S01]  /*6c60*/  ISETP.NE.AND P1, PT, R59, R50, PT ;  /* 0x000000323b00720c */ /* 0x000fe20003f25270 */
[----:B--2---:R-:W-:-:S14]  /*6c70*/  DSETP.GT.AND P0, PT, R8, RZ, PT ;  /* 0x000000ff0800722a */ /* 0x004fdc0003f04000 */
[----:B------:R-:W-:Y:S05]  /*6c80*/  @!P0 BRA `(.L_x_82) ;  /* 0x0000000400ac8947 */ /* 0x000fea0003800000 */
[----:B------:R-:W0:Y:S01]  /*6c90*/  MUFU.RCP64H R13, R61 ;  /* 0x0000003d000d7308 */ /* 0x000e220000001800 */
[----:B------:R-:W-:Y:S01]  /*6ca0*/  IMAD.MOV.U32 R12, RZ, RZ, 0x1 ;  /* 0x00000001ff0c7424 */ /* 0x000fe200078e00ff */
[----:B------:R-:W-:Y:S01]  /*6cb0*/  FSETP.GEU.AND P2, PT, |R9|, 6.5827683646048100446e-37, PT ;  /* 0x036000000900780b */ /* 0x000fe20003f4e200 */
[----:B------:R-:W-:Y:S04]  /*6cc0*/  BSSY.RECONVERGENT B4, `(.L_x_83) ;  /* 0x0000012000047945 */ /* 0x000fe80003800200 */
[----:B0-----:R-:W-:-:S08]  /*6cd0*/  DFMA R10, R12, -R60, 1 ;  /* 0x3ff000000c0a742b */ /* 0x001fd0000000083c */
[----:B------:R-:W-:-:S08]  /*6ce0*/  DFMA R10, R10, R10, R10 ;  /* 0x0000000a0a0a722b */ /* 0x000fd0000000000a */
[----:B------:R-:W-:-:S08]  /*6cf0*/  DFMA R10, R12, R10, R12 ;  /* 0x0000000a0c0a722b */ /* 0x000fd0000000000c */
[----:B------:R-:W-:-:S08]  /*6d00*/  DFMA R12, R10, -R60, 1 ;  /* 0x3ff000000a0c742b */ /* 0x000fd0000000083c */
[----:B------:R-:W-:-:S08]  /*6d10*/  DFMA R12, R10, R12, R10 ;  /* 0x0000000c0a0c722b */ /* 0x000fd0000000000a */
[----:B------:R-:W-:-:S08]  /*6d20*/  DMUL R10, R8, R12 ;  /* 0x0000000c080a7228 */ /* 0x000fd00000000000 */
[----:B------:R-:W-:-:S08]  /*6d30*/  DFMA R56, R10, -R60, R8 ;  /* 0x8000003c0a38722b */ /* 0x000fd00000000008 */
[----:B------:R-:W-:-:S10]  /*6d40*/  DFMA R56, R12, R56, R10 ;  /* 0x000000380c38722b */ /* 0x000fd4000000000a */
[----:B------:R-:W-:-:S05]  /*6d50*/  FFMA R0, RZ, R61, R57 ;  /* 0x0000003dff007223 */ /* 0x000fca0000000039 */
[----:B------:R-:W-:-:S13]  /*6d60*/  FSETP.GT.AND P0, PT, |R0|, 1.469367938527859385e-39, PT ;  /* 0x001000000000780b */ /* 0x000fda0003f04200 */
[----:B------:R-:W-:Y:S05]  /*6d70*/  @P0 BRA P2, `(.L_x_84) ;  /* 0x0000000000180947 */ /* 0x000fea0001000000 */
[----:B------:R-:W-:Y:S01]  /*6d80*/  IMAD.MOV.U32 R12, RZ, RZ, R60 ;  /* 0x000000ffff0c7224 */ /* 0x000fe200078e003c */
[----:B------:R-:W-:Y:S01]  /*6d90*/  MOV R0, 0x6dc0 ;  /* 0x00006dc000007802 */ /* 0x000fe20000000f00 */
[----:B------:R-:W-:-:S07]  /*6da0*/  IMAD.MOV.U32 R13, RZ, RZ, R61 ;  /* 0x000000ffff0d7224 */ /* 0x000fce00078e003d */
[----:B----4-:R-:W-:Y:S05]  /*6db0*/  CALL.REL.NOINC `($__internal_0_$__cuda_sm20_div_rn_f64_full) ;  /* 0x0000001c00087944 */ /* 0x010fea0003c00000 */
[----:B------:R-:W-:Y:S02]  /*6dc0*/  IMAD.MOV.U32 R56, RZ, RZ, R20 ;  /* 0x000000ffff387224 */ /* 0x000fe400078e0014 */
[----:B------:R-:W-:-:S07]  /*6dd0*/  IMAD.MOV.U32 R57, RZ, RZ, R21 ;  /* 0x000000ffff397224 */ /* 0x000fce00078e0015 */
.L_x_84:
[----:B------:R-:W-:Y:S05]  /*6de0*/  BSYNC.RECONVERGENT B4 ;  /* 0x0000000000047941 */ /* 0x000fea0003800200 */
.L_x_83:
[----:B------:R-:W-:Y:S01]  /*6df0*/  ISETP.GT.AND P0, PT, R57, 0xfffff, PT ;  /* 0x000fffff3900780c */ /* 0x000fe20003f04270 */
[--C-:B------:R-:W-:Y:S01]  /*6e00*/  IMAD.MOV.U32 R8, RZ, RZ, R56.reuse ;  /* 0x000000ffff087224 */ /* 0x100fe200078e0038 */
[----:B------:R-:W-:Y:S01]  /*6e10*/  BSSY.RECONVERGENT B0, `(.L_x_85) ;  /* 0x0000051000007945 */ /* 0x000fe20003800200 */
[--C-:B------:R-:W-:Y:S02]  /*6e20*/  IMAD.MOV.U32 R9, RZ, RZ, R57.reuse ;  /* 0x000000ffff097224 */ /* 0x100fe400078e0039 */
[----:B------:R-:W-:Y:S02]  /*6e30*/  IMAD.MOV.U32 R3, RZ, RZ, R57 ;  /* 0x000000ffff037224 */ /* 0x000fe400078e0039 */
[----:B------:R-:W-:-:S06]  /*6e40*/  IMAD.MOV.U32 R10, RZ, RZ, R56 ;  /* 0x000000ffff0a7224 */ /* 0x000fcc00078e0038 */
[----:B------:R-:W-:-:S10]  /*6e50*/  @!P0 DMUL R8, R56, 1.80143985094819840000e+16 ;  /* 0x4350000038088828 */ /* 0x000fd40000000000 */
[----:B------:R-:W-:Y:S02]  /*6e60*/  @!P0 IMAD.MOV.U32 R3, RZ, RZ, R9 ;  /* 0x000000ffff038224 */ /* 0x000fe400078e0009 */
[----:B------:R-:W-:Y:S02]  /*6e70*/  @!P0 IMAD.MOV.U32 R10, RZ, RZ, R8 ;  /* 0x000000ffff0a8224 */ /* 0x000fe400078e0008 */
[----:B------:R-:W-:-:S05]  /*6e80*/  VIADD R0, R3, 0xffffffff ;  /* 0xffffffff03007836 */ /* 0x000fca0000000000 */
[----:B------:R-:W-:Y:S01]  /*6e90*/  ISETP.GT.U32.AND P2, PT, R0, 0x7feffffe, PT ;  /* 0x7feffffe0000780c */ /* 0x000fe20003f44070 */
[----:B------:R-:W-:Y:S02]  /*6ea0*/  IMAD.MOV.U32 R0, RZ, RZ, -0x3ff ;  /* 0xfffffc01ff007424 */ /* 0x000fe400078e00ff */
[----:B------:R-:W-:-:S10]  /*6eb0*/  @!P0 IMAD.MOV.U32 R0, RZ, RZ, -0x435 ;  /* 0xfffffbcbff008424 */ /* 0x000fd400078e00ff */
[----:B------:R-:W-:Y:S05]  /*6ec0*/  @P2 BRA `(.L_x_86) ;  /* 0x0000000000fc2947 */ /* 0x000fea0003800000 */
[C---:B------:R-:W-:Y:S01]  /*6ed0*/  LOP3.LUT R8, R3.reuse, 0xfffff, RZ, 0xc0, !PT ;  /* 0x000fffff03087812 */ /* 0x040fe200078ec0ff */
[----:B------:R-:W-:Y:S01]  /*6ee0*/  IMAD.MOV.U32 R12, RZ, RZ, RZ ;  /* 0x000000ffff0c7224 */ /* 0x000fe200078e00ff */
[----:B------:R-:W-:Y:S01]  /*6ef0*/  UMOV UR4, 0x3ae80f1e ;  /* 0x3ae80f1e00047882 */ /* 0x000fe20000000000 */
[----:B------:R-:W-:Y:S01]  /*6f00*/  UMOV UR5, 0x3eb1380b ;  /* 0x3eb1380b00057882 */ /* 0x000fe20000000000 */
[----:B------:R-:W-:Y:S01]  /*6f10*/  LOP3.LUT R9, R8, 0x3ff00000, RZ, 0xfc, !PT ;  /* 0x3ff0000008097812 */ /* 0x000fe200078efcff */
[----:B------:R-:W-:Y:S01]  /*6f20*/  IMAD.MOV.U32 R8, RZ, RZ, R10 ;  /* 0x000000ffff087224 */ /* 0x000fe200078e000a */
[----:B------:R-:W-:Y:S02]  /*6f30*/  LEA.HI R0, R3, R0, RZ, 0xc ;  /* 0x0000000003007211 */ /* 0x000fe400078f60ff */
[----:B------:R-:W-:-:S13]  /*6f40*/  ISETP.GE.U32.AND P0, PT, R9, 0x3ff6a09f, PT ;  /* 0x3ff6a09f0900780c */ /* 0x000fda0003f06070 */
[----:B------:R-:W-:Y:S02]  /*6f50*/  @P0 VIADD R11, R9, 0xfff00000 ;  /* 0xfff00000090b0836 */ /* 0x000fe40000000000 */
[----:B------:R-:W-:Y:S02]  /*6f60*/  @P0 VIADD R0, R0, 0x1 ;  /* 0x0000000100000836 */ /* 0x000fe40000000000 */
[----:B------:R-:W-:-:S06]  /*6f70*/  @P0 IMAD.MOV.U32 R9, RZ, RZ, R11 ;  /* 0x000000ffff090224 */ /* 0x000fcc00078e000b */
[C---:B----4-:R-:W-:Y:S02]  /*6f80*/  DADD R14, R8.reuse, 1 ;  /* 0x3ff00000080e7429 */ /* 0x050fe40000000000 */
[----:B------:R-:W-:-:S04]  /*6f90*/  DADD R8, R8, -1 ;  /* 0xbff0000008087429 */ /* 0x000fc80000000000 */
[----:B------:R-:W0:Y:S02]  /*6fa0*/  MUFU.RCP64H R13, R15 ;  /* 0x0000000f000d7308 */ /* 0x000e240000001800 */
[----:B0-----:R-:W-:-:S08]  /*6fb0*/  DFMA R10, -R14, R12, 1 ;  /* 0x3ff000000e0a742b */ /* 0x001fd0000000010c */
[----:B------:R-:W-:-:S08]  /*6fc0*/  DFMA R10, R10, R10, R10 ;  /* 0x0000000a0a0a722b */ /* 0x000fd0000000000a */
[----:B------:R-:W-:Y:S01]  /*6fd0*/  DFMA R10, R12, R10, R12 ;  /* 0x0000000a0c0a722b */ /* 0x000fe2000000000c */
[----:B------:R-:W-:Y:S01]  /*6fe0*/  LOP3.LUT R12, R0, 0x80000000, RZ, 0x3c, !PT ;  /* 0x80000000000c7812 */ /* 0x000fe200078e3cff */
[----:B------:R-:W-:-:S06]  /*6ff0*/  IMAD.MOV.U32 R13, RZ, RZ, 0x43300000 ;  /* 0x43300000ff0d7424 */ /* 0x000fcc00078e00ff */
[----:B------:R-:W-:-:S08]  /*7000*/  DMUL R54, R8, R10 ;  /* 0x0000000a08367228 */ /* 0x000fd00000000000 */
[----:B------:R-:W-:-:S08]  /*7010*/  DFMA R54, R8, R10, R54 ;  /* 0x0000000a0836722b */ /* 0x000fd00000000036 */
[----:B------:R-:W-:Y:S02]  /*7020*/  DADD R20, R8, -R54 ;  /* 0x0000000008147229 */ /* 0x000fe40000000836 */
[----:B------:R-:W-:-:S06]  /*7030*/  DMUL R14, R54, R54 ;  /* 0x00000036360e7228 */ /* 0x000fcc0000000000 */
[----:B------:R-:W-:-:S08]  /*7040*/  DADD R20, R20, R20 ;  /* 0x0000000014147229 */ /* 0x000fd00000000014 */
[----:B------:R-:W-:Y:S01]  /*7050*/  DFMA R20, R8, -R54, R20 ;  /* 0x800000360814722b */ /* 0x000fe20000000014 */
[----:B------:R-:W-:Y:S02]  /*7060*/  IMAD.MOV.U32 R8, RZ, RZ, -0x748574fc ;  /* 0x8b7a8b04ff087424 */ /* 0x000fe400078e00ff */
[----:B------:R-:W-:-:S05]  /*7070*/  IMAD.MOV.U32 R9, RZ, RZ, 0x3ed0ee25 ;  /* 0x3ed0ee25ff097424 */ /* 0x000fca00078e00ff */
[----:B------:R-:W-:Y:S02]  /*7080*/  DMUL R20, R10, R20 ;  /* 0x000000140a147228 */ /* 0x000fe40000000000 */
[----:B------:R-:W-:Y:S01]  /*7090*/  DFMA R8, R14, UR4, R8 ;  /* 0x000000040e087c2b */ /* 0x000fe20008000008 */
[----:B------:R-:W-:Y:S01]  /*70a0*/  UMOV UR4, 0x9f02676f ;  /* 0x9f02676f00047882 */ /* 0x000fe20000000000 */
[----:B------:R-:W-:-:S06]  /*70b0*/  UMOV UR5, 0x3ef3b266 ;  /* 0x3ef3b26600057882 */ /* 0x000fcc0000000000 */
[----:B------:R-:W-:Y:S01]  /*70c0*/  DFMA R8, R14, R8, UR4 ;  /* 0x000000040e087e2b */ /* 0x000fe20008000008 */
        /* <DEDUP_REMOVED lines=16> */
[----:B------:R-:W-:Y:S02]  /*71d0*/  UMOV UR5, 0x43300000 ;  /* 0x4330000000057882 */ /* 0x000fe40000000000 */
[----:B------:R-:W-:Y:S01]  /*71e0*/  DADD R12, R12, -UR4 ;  /* 0x800000040c0c7e29 */ /* 0x000fe20008000000 */
[----:B------:R-:W-:Y:S01]  /*71f0*/  UMOV UR4, 0xfefa39ef ;  /* 0xfefa39ef00047882 */ /* 0x000fe20000000000 */
[----:B------:R-:W-:Y:S02]  /*7200*/  UMOV UR5, 0x3fe62e42 ;  /* 0x3fe62e4200057882 */ /* 0x000fe40000000000 */
[----:B------:R-:W-:-:S04]  /*7210*/  DMUL R14, R14, R8 ;  /* 0x000000080e0e7228 */ /* 0x000fc80000000000 */
[----:B------:R-:W-:-:S04]  /*7220*/  DFMA R10, R12, UR4, R54 ;  /* 0x000000040c0a7c2b */ /* 0x000fc80008000036 */
[----:B------:R-:W-:-:S04]  /*7230*/  DFMA R14, R54, R14, R20 ;  /* 0x0000000e360e722b */ /* 0x000fc80000000014 */
[----:B------:R-:W-:Y:S01]  /*7240*/  DFMA R8, R12, -UR4, R10 ;  /* 0x800000040c087c2b */ /* 0x000fe2000800000a */
[----:B------:R-:W-:Y:S01]  /*7250*/  UMOV UR4, 0x3b39803f ;  /* 0x3b39803f00047882 */ /* 0x000fe20000000000 */
[----:B------:R-:W-:-:S06]  /*7260*/  UMOV UR5, 0x3c7abc9e ;  /* 0x3c7abc9e00057882 */ /* 0x000fcc0000000000 */
[----:B------:R-:W-:-:S08]  /*7270*/  DADD R8, -R54, R8 ;  /* 0x0000000036087229 */ /* 0x000fd00000000108 */
[----:B------:R-:W-:-:S08]  /*7280*/  DADD R8, R14, -R8 ;  /* 0x000000000e087229 */ /* 0x000fd00000000808 */
[----:B------:R-:W-:-:S08]  /*7290*/  DFMA R8, R12, UR4, R8 ;  /* 0x000000040c087c2b */ /* 0x000fd00008000008 */
[----:B------:R-:W-:Y:S01]  /*72a0*/  DADD R8, R10, R8 ;  /* 0x000000000a087229 */ /* 0x000fe20000000008 */
[----:B------:R-:W-:Y:S10]  /*72b0*/  BRA `(.L_x_87) ;  /* 0x0000000000187947 */ /* 0x000ff40003800000 */
.L_x_86:
[----:B------:R-:W-:Y:S01]  /*72c0*/  IMAD.MOV.U32 R10, RZ, RZ, 0x0 ;  /* 0x00000000ff0a7424 */ /* 0x000fe200078e00ff */
[----:B------:R-:W-:Y:S01]  /*72d0*/  LOP3.LUT P0, RZ, R9, 0x7fffffff, RZ, 0xc0, !PT ;  /* 0x7fffffff09ff7812 */ /* 0x000fe2000780c0ff */
[----:B------:R-:W-:-:S06]  /*72e0*/  IMAD.MOV.U32 R11, RZ, RZ, 0x7ff00000 ;  /* 0x7ff00000ff0b7424 */ /* 0x000fcc00078e00ff */
[----:B------:R-:W-:-:S10]  /*72f0*/  DFMA R10, R8, R10, +INF ;  /* 0x7ff00000080a742b */ /* 0x000fd4000000000a */
[----:B------:R-:W-:Y:S02]  /*7300*/  FSEL R8, R10, RZ, P0 ;  /* 0x000000ff0a087208 */ /* 0x000fe40000000000 */
[----:B------:R-:W-:-:S07]  /*7310*/  FSEL R9, R11, -QNAN , P0 ;  /* 0xfff000000b097808 */ /* 0x000fce0000000000 */
.L_x_87:
[----:B------:R-:W-:Y:S05]  /*7320*/  BSYNC.RECONVERGENT B0 ;  /* 0x0000000000007941 */ /* 0x000fea0003800200 */
.L_x_85:
[----:B------:R-:W-:-:S11]  /*7330*/  DFMA R4, R8, -R56, R4 ;  /* 0x800000380804722b */ /* 0x000fd60000000004 */
.L_x_82:
[----:B------:R-:W-:Y:S05]  /*7340*/  BSYNC.RECONVERGENT B3 ;  /* 0x0000000000037941 */ /* 0x000fea0003800200 */
.L_x_81:
[----:B------:R-:W-:Y:S01]  /*7350*/  R2UR UR4, R26 ;  /* 0x000000001a0472ca */ /* 0x000fe200000e0000 */
[----:B------:R-:W0:Y:S01]  /*7360*/  LDC.64 R8, c[0x0][0x3a8] ;  /* 0x0000ea00ff087b82 */ /* 0x000e220000000a00 */
[----:B------:R-:W-:-:S13]  /*7370*/  R2UR UR5, R27 ;  /* 0x000000001b0572ca */ /* 0x000fda00000e0000 */
[----:B------:R-:W0:Y:S02]  /*7380*/  LDG.E.CONSTANT R7, desc[UR4][R6.64+0x4] ;  /* 0x0000040406077981 */ /* 0x000e24000c1e9900 */
[----:B0-----:R-:W-:-:S06]  /*7390*/  IMAD.WIDE R8, R7, 0x8, R8 ;  /* 0x0000000807087825 */ /* 0x001fcc00078e0208 */
[----:B------:R-:W2:Y:S01]  /*73a0*/  LDG.E.64 R8, desc[UR4][R8.64] ;  /* 0x0000000408087981 */ /* 0x000ea2000c1e1b00 */
[----:B------:R-:W-:Y:S01]  /*73b0*/  BSSY.RECONVERGENT B3, `(.L_x_88) ;  /* 0x000006c000037945 */ /* 0x000fe20003800200 */
        /* <DEDUP_REMOVED lines=21> */
[----:B------:R-:W-:Y:S01]  /*7510*/  MOV R54, R20 ;  /* 0x0000001400367202 */ /* 0x000fe20000000f00 */
[----:B------:R-:W-:-:S07]  /*7520*/  IMAD.MOV.U32 R55, RZ, RZ, R21 ;  /* 0x000000ffff377224 */ /* 0x000fce00078e0015 */
.L_x_91:
[----:B------:R-:W-:Y:S05]  /*7530*/  BSYNC.RECONVERGENT B4 ;  /* 0x0000000000047941 */ /* 0x000fea0003800200 */
.L_x_90:
[----:B------:R-:W-:Y:S01]  /*7540*/  ISETP.GT.AND P0, PT, R55, 0xfffff, PT ;  /* 0x000fffff3700780c */ /* 0x000fe20003f04270 */
[--C-:B------:R-:W-:Y:S01]  /*7550*/  IMAD.MOV.U32 R6, RZ, RZ, R54.reuse ;  /* 0x000000ffff067224 */ /* 0x100fe200078e0036 */
[----:B------:R-:W-:Y:S01]  /*7560*/  BSSY.RECONVERGENT B0, `(.L_x_92) ;  /* 0x000004f000007945 */ /* 0x000fe20003800200 */
[--C-:B------:R-:W-:Y:S02]  /*7570*/  IMAD.MOV.U32 R7, RZ, RZ, R55.reuse ;  /* 0x000000ffff077224 */ /* 0x100fe400078e0037 */
[----:B------:R-:W-:Y:S02]  /*7580*/  IMAD.MOV.U32 R3, RZ, RZ, R55 ;  /* 0x000000ffff037224 */ /* 0x000fe400078e0037 */
[----:B----4-:R-:W-:-:S06]  /*7590*/  IMAD.MOV.U32 R20, RZ, RZ, R54 ;  /* 0x000000ffff147224 */ /* 0x010fcc00078e0036 */
[----:B------:R-:W-:-:S10]  /*75a0*/  @!P0 DMUL R6, R54, 1.80143985094819840000e+16 ;  /* 0x4350000036068828 */ /* 0x000fd40000000000 */
[----:B------:R-:W-:Y:S02]  /*75b0*/  @!P0 IMAD.MOV.U32 R3, RZ, RZ, R7 ;  /* 0x000000ffff038224 */ /* 0x000fe400078e0007 */
[----:B------:R-:W-:Y:S02]  /*75c0*/  @!P0 IMAD.MOV.U32 R20, RZ, RZ, R6 ;  /* 0x000000ffff148224 */ /* 0x000fe400078e0006 */
[----:B------:R-:W-:-:S05]  /*75d0*/  VIADD R0, R3, 0xffffffff ;  /* 0xffffffff03007836 */ /* 0x000fca0000000000 */
[----:B------:R-:W-:Y:S01]  /*75e0*/  ISETP.GE.U32.AND P2, PT, R0, 0x7fefffff, PT ;  /* 0x7fefffff0000780c */ /* 0x000fe20003f46070 */
[----:B------:R-:W-:Y:S02]  /*75f0*/  IMAD.MOV.U32 R0, RZ, RZ, -0x3ff ;  /* 0xfffffc01ff007424 */ /* 0x000fe400078e00ff */
[----:B------:R-:W-:-:S10]  /*7600*/  @!P0 IMAD.MOV.U32 R0, RZ, RZ, -0x435 ;  /* 0xfffffbcbff008424 */ /* 0x000fd400078e00ff */
[----:B------:R-:W-:Y:S01]  /*7610*/  @P2 IMAD.MOV.U32 R8, RZ, RZ, 0x0 ;  /* 0x00000000ff082424 */ /* 0x000fe200078e00ff */
[----:B------:R-:W-:Y:S01]  /*7620*/  @P2 LOP3.LUT P3, RZ, R7, 0x7fffffff, RZ, 0xc0, !PT ;  /* 0x7fffffff07ff2812 */ /* 0x000fe2000786c0ff */
[----:B------:R-:W-:-:S06]  /*7630*/  @P2 IMAD.MOV.U32 R9, RZ, RZ, 0x7ff00000 ;  /* 0x7ff00000ff092424 */ /* 0x000fcc00078e00ff */
[----:B------:R-:W-:-:S10]  /*7640*/  @P2 DFMA R8, R6, R8, +INF ;  /* 0x7ff000000608242b */ /* 0x000fd40000000008 */
[----:B------:R-:W-:Y:S02]  /*7650*/  @P2 FSEL R14, R8, RZ, P3 ;  /* 0x000000ff080e2208 */ /* 0x000fe40001800000 */
[----:B------:R-:W-:Y:S01]  /*7660*/  @P2 FSEL R15, R9, -QNAN , P3 ;  /* 0xfff00000090f2808 */ /* 0x000fe20001800000 */
[----:B------:R-:W-:Y:S06]  /*7670*/  @P2 BRA `(.L_x_93) ;  /* 0x0000000000f42947 */ /* 0x000fec0003800000 */
[C---:B------:R-:W-:Y:S01]  /*7680*/  LOP3.LUT R6, R3.reuse, 0xfffff, RZ, 0xc0, !PT ;  /* 0x000fffff03067812 */ /* 0x040fe200078ec0ff */
[----:B------:R-:W-:Y:S01]  /*7690*/  UMOV UR4, 0x3ae80f1e ;  /* 0x3ae80f1e00047882 */ /* 0x000fe20000000000 */
[----:B------:R-:W-:Y:S01]  /*76a0*/  UMOV UR5, 0x3eb1380b ;  /* 0x3eb1380b00057882 */ /* 0x000fe20000000000 */
[----:B------:R-:W-:Y:S02]  /*76b0*/  LEA.HI R0, R3, R0, RZ, 0xc ;  /* 0x0000000003007211 */ /* 0x000fe400078f60ff */
[----:B------:R-:W-:Y:S01]  /*76c0*/  LOP3.LUT R21, R6, 0x3ff00000, RZ, 0xfc, !PT ;  /* 0x3ff0000006157812 */ /* 0x000fe200078efcff */
[----:B------:R-:W-:-:S03]  /*76d0*/  IMAD.MOV.U32 R6, RZ, RZ, RZ ;  /* 0x000000ffff067224 */ /* 0x000fc600078e00ff */
[----:B------:R-:W-:-:S13]  /*76e0*/  ISETP.GE.U32.AND P0, PT, R21, 0x3ff6a09f, PT ;  /* 0x3ff6a09f1500780c */ /* 0x000fda0003f06070 */
[----:B------:R-:W-:Y:S02]  /*76f0*/  @P0 VIADD R7, R21, 0xfff00000 ;  /* 0xfff0000015070836 */ /* 0x000fe40000000000 */
[----:B------:R-:W-:Y:S02]  /*7700*/  @P0 VIADD R0, R0, 0x1 ;  /* 0x0000000100000836 */ /* 0x000fe40000000000 */
[----:B------:R-:W-:-:S06]  /*7710*/  @P0 IMAD.MOV.U32 R21, RZ, RZ, R7 ;  /* 0x000000ffff150224 */ /* 0x000fcc00078e0007 */
[C---:B------:R-:W-:Y:S02]  /*7720*/  DADD R8, R20.reuse, 1 ;  /* 0x3ff0000014087429 */ /* 0x040fe40000000000 */
[----:B------:R-:W-:-:S04]  /*7730*/  DADD R20, R20, -1 ;  /* 0xbff0000014147429 */ /* 0x000fc80000000000 */
[----:B------:R-:W0:Y:S02]  /*7740*/  MUFU.RCP64H R7, R9 ;  /* 0x0000000900077308 */ /* 0x000e240000001800 */
[----:B0-----:R-:W-:-:S08]  /*7750*/  DFMA R14, -R8, R6, 1 ;  /* 0x3ff00000080e742b */ /* 0x001fd00000000106 */
[----:B------:R-:W-:-:S08]  /*7760*/  DFMA R14, R14, R14, R14 ;  /* 0x0000000e0e0e722b */ /* 0x000fd0000000000e */
[----:B------:R-:W-:Y:S01]  /*7770*/  DFMA R14, R6, R14, R6 ;  /* 0x0000000e060e722b */ /* 0x000fe20000000006 */
[----:B------:R-:W-:Y:S02]  /*7780*/  IMAD.MOV.U32 R6, RZ, RZ, -0x748574fc ;  /* 0x8b7a8b04ff067424 */ /* 0x000fe400078e00ff */
[----:B------:R-:W-:-:S05]  /*7790*/  IMAD.MOV.U32 R7, RZ, RZ, 0x3ed0ee25 ;  /* 0x3ed0ee25ff077424 */ /* 0x000fca00078e00ff */
[----:B------:R-:W-:-:S08]  /*77a0*/  DMUL R12, R20, R14 ;  /* 0x0000000e140c7228 */ /* 0x000fd00000000000 */
[----:B------:R-:W-:-:S08]  /*77b0*/  DFMA R12, R20, R14, R12 ;  /* 0x0000000e140c722b */ /* 0x000fd0000000000c */
[----:B------:R-:W-:Y:S02]  /*77c0*/  DMUL R10, R12, R12 ;  /* 0x0000000c0c0a7228 */ /* 0x000fe40000000000 */
[----:B------:R-:W-:-:S06]  /*77d0*/  DADD R8, R20, -R12 ;  /* 0x0000000014087229 */ /* 0x000fcc000000080c */
[----:B------:R-:W-:Y:S01]  /*77e0*/  DFMA R6, R10, UR4, R6 ;  /* 0x000000040a067c2b */ /* 0x000fe20008000006 */
[----:B------:R-:W-:Y:S01]  /*77f0*/  UMOV UR4, 0x9f02676f ;  /* 0x9f02676f00047882 */ /* 0x000fe20000000000 */
[----:B------:R-:W-:Y:S01]  /*7800*/  UMOV UR5, 0x3ef3b266 ;  /* 0x3ef3b26600057882 */ /* 0x000fe20000000000 */
[----:B------:R-:W-:-:S05]  /*7810*/  DADD R8, R8, R8 ;  /* 0x0000000008087229 */ /* 0x000fca0000000008 */
[----:B------:R-:W-:Y:S01]  /*7820*/  DFMA R6, R10, R6, UR4 ;  /* 0x000000040a067e2b */ /* 0x000fe20008000006 */
[----:B------:R-:W-:Y:S01]  /*7830*/  UMOV UR4, 0xa9ab0956 ;  /* 0xa9ab095600047882 */ /* 0x000fe20000000000 */
[----:B------:R-:W-:Y:S01]  /*7840*/  UMOV UR5, 0x3f1745cb ;  /* 0x3f1745cb00057882 */ /* 0x000fe20000000000 */
[----:B------:R-:W-:-:S05]  /*7850*/  DFMA R8, R20, -R12, R8 ;  /* 0x8000000c1408722b */ /* 0x000fca0000000008 */
[----:B------:R-:W-:Y:S01]  /*7860*/  DFMA R6, R10, R6, UR4 ;  /* 0x000000040a067e2b */ /* 0x000fe20008000006 */
[----:B------:R-:W-:Y:S01]  /*7870*/  UMOV UR4, 0x2d1b5154 ;  /* 0x2d1b515400047882 */ /* 0x000fe20000000000 */
[----:B------:R-:W-:Y:S01]  /*7880*/  UMOV UR5, 0x3f3c71c7 ;  /* 0x3f3c71c700057882 */ /* 0x000fe20000000000 */
[----:B------:R-:W-:-:S05]  /*7890*/  DMUL R8, R14, R8 ;  /* 0x000000080e087228 */ /* 0x000fca0000000000 */
[----:B------:R-:W-:Y:S01]  /*78a0*/  DFMA R6, R10, R6, UR4 ;  /* 0x000000040a067e2b */ /* 0x000fe20008000006 */
[----:B------:R-:W-:Y:S01]  /*78b0*/  UMOV UR4, 0x923be72d ;  /* 0x923be72d00047882 */ /* 0x000fe20000000000 */
[----:B------:R-:W-:-:S06]  /*78c0*/  UMOV UR5, 0x3f624924 ;  /* 0x3f62492400057882 */ /* 0x000fcc0000000000 */
[----:B------:R-:W-:Y:S01]  /*78d0*/  DFMA R20, R10, R6, UR4 ;  /* 0x000000040a147e2b */ /* 0x000fe20008000006 */
[----:B------:R-:W-:Y:S01]  /*78e0*/  UMOV UR4, 0x9999a3c4 ;  /* 0x9999a3c400047882 */ /* 0x000fe20000000000 */
[----:B------:R-:W-:Y:S01]  /*78f0*/  LOP3.LUT R6, R0, 0x80000000, RZ, 0x3c, !PT ;  /* 0x8000000000067812 */ /* 0x000fe200078e3cff */
[----:B------:R-:W-:Y:S01]  /*7900*/  IMAD.MOV.U32 R7, RZ, RZ, 0x43300000 ;  /* 0x43300000ff077424 */ /* 0x000fe200078e00ff */
[----:B------:R-:W-:-:S04]  /*7910*/  UMOV UR5, 0x3f899999 ;  /* 0x3f89999900057882 */ /* 0x000fc80000000000 */
[----:B------:R-:W-:Y:S01]  /*7920*/  DFMA R20, R10, R20, UR4 ;  /* 0x000000040a147e2b */ /* 0x000fe20008000014 */
[----:B------:R-:W-:Y:S01]  /*7930*/  UMOV UR4, 0x80000000 ;  /* 0x8000000000047882 */ /* 0x000fe20000000000 */
[----:B------:R-:W-:Y:S02]  /*7940*/  UMOV UR5, 0x43300000 ;  /* 0x4330000000057882 */ /* 0x000fe40000000000 */
[----:B------:R-:W-:Y:S01]  /*7950*/  DADD R6, R6, -UR4 ;  /* 0x8000000406067e29 */ /* 0x000fe20008000000 */
[----:B------:R-:W-:Y:S01]  /*7960*/  UMOV UR4, 0x55555554 ;  /* 0x5555555400047882 */ /* 0x000fe20000000000 */
[----:B------:R-:W-:Y:S02]  /*7970*/  UMOV UR5, 0x3fb55555 ;  /* 0x3fb5555500057882 */ /* 0x000fe40000000000 */
[----:B------:R-:W-:Y:S01]  /*7980*/  DFMA R20, R10, R20, UR4 ;  /* 0x000000040a147e2b */ /* 0x000fe20008000014 */
[----:B------:R-:W-:Y:S01]  /*7990*/  UMOV UR4, 0xfefa39ef ;  /* 0xfefa39ef00047882 */ /* 0x000fe20000000000 */
[----:B------:R-:W-:-:S02]  /*79a0*/  UMOV UR5, 0x3fe62e42 ;  /* 0x3fe62e4200057882 */ /* 0x000fc40000000000 */
[----:B------:R-:W-:-:S04]  /*79b0*/  DFMA R14, R6, UR4, R12 ;  /* 0x00000004060e7c2b */ /* 0x000fc8000800000c */
[----:B------:R-:W-:-:S04]  /*79c0*/  DMUL R20, R10, R20 ;  /* 0x000000140a147228 */ /* 0x000fc80000000000 */
[----:B------:R-:W-:Y:S01]  /*79d0*/  DFMA R10, R6, -UR4, R14 ;  /* 0x80000004060a7c2b */ /* 0x000fe2000800000e */
[----:B------:R-:W-:Y:S01]  /*79e0*/  UMOV UR4, 0x3b39803f ;  /* 0x3b39803f00047882 */ /* 0x000fe20000000000 */
[----:B------:R-:W-:Y:S02]  /*79f0*/  UMOV UR5, 0x3c7abc9e ;  /* 0x3c7abc9e00057882 */ /* 0x000fe40000000000 */
[----:B------:R-:W-:-:S04]  /*7a00*/  DFMA R8, R12, R20, R8 ;  /* 0x000000140c08722b */ /* 0x000fc80000000008 */
[----:B------:R-:W-:-:S08]  /*7a10*/  DADD R10, -R12, R10 ;  /* 0x000000000c0a7229 */ /* 0x000fd0000000010a */
[----:B------:R-:W-:-:S08]  /*7a20*/  DADD R8, R8, -R10 ;  /* 0x0000000008087229 */ /* 0x000fd0000000080a */
[----:B------:R-:W-:-:S08]  /*7a30*/  DFMA R8, R6, UR4, R8 ;  /* 0x0000000406087c2b */ /* 0x000fd00008000008 */
[----:B------:R-:W-:-:S11]  /*7a40*/  DADD R14, R14, R8 ;  /* 0x000000000e0e7229 */ /* 0x000fd60000000008 */
.L_x_93:
[----:B------:R-:W-:Y:S05]  /*7a50*/  BSYNC.RECONVERGENT B0 ;  /* 0x0000000000007941 */ /* 0x000fea0003800200 */
.L_x_92:
[----:B------:R-:W-:-:S11]  /*7a60*/  DFMA R4, R14, -R54, R4 ;  /* 0x800000360e04722b */ /* 0x000fd60000000004 */
.L_x_89:
[----:B------:R-:W-:Y:S05]  /*7a70*/  BSYNC.RECONVERGENT B3 ;  /* 0x0000000000037941 */ /* 0x000fea0003800200 */
.L_x_88:
[----:B------:R-:W-:Y:S05]  /*7a80*/  @P1 BRA `(.L_x_94) ;  /* 0xfffffff0004c1947 */ /* 0x000fea000383ffff */
[----:B------:R-:W-:Y:S05]  /*7a90*/  BSYNC.RECONVERGENT B2 ;  /* 0x0000000000027941 */ /* 0x000fea0003800200 */
.L_x_80:
[----:B------:R-:W-:Y:S02]  /*7aa0*/  IMAD.MOV.U32 R6, RZ, RZ, R50 ;  /* 0x000000ffff067224 */ /* 0x000fe400078e0032 */
[----:B------:R-:W-:-:S07]  /*7ab0*/  IMAD.MOV.U32 R7, RZ, RZ, RZ ;  /* 0x000000ffff077224 */ /* 0x000fce00078e00ff */
.L_x_79:
[----:B------:R-:W0:Y:S02]  /*7ac0*/  LDCU UR4, c[0x0][0x3c4] ;  /* 0x00007880ff0477ac */ /* 0x000e240008000800 */
[----:B0-----:R-:W-:-:S04]  /*7ad0*/  ULOP3.LUT UR4, UR4, 0x1, URZ, 0xc0, !UPT ;  /* 0x0000000104047892 */ /* 0x001fc8000f8ec0ff */
[----:B------:R-:W-:-:S09]  /*7ae0*/  UISETP.NE.U32.AND UP0, UPT, UR4, 0x1, UPT ;  /* 0x000000010400788c */ /* 0x000fd2000bf05070 */
[----:B------:R-:W-:Y:S05]  /*7af0*/  BRA.U UP0, `(.L_x_78) ;  /* 0x0000000500e07547 */ /* 0x000fea000b800000 */
[----:B------:R-:W0:Y:S01]  /*7b00*/  LDCU.64 UR4, c[0x0][0x388] ;  /* 0x00007100ff0477ac */ /* 0x000e220008000a00 */
[----:B------:R-:W-:Y:S01]  /*7b10*/  R2UR UR6, R26 ;  /* 0x000000001a0672ca */ /* 0x000fe200000e0000 */
[----:B-1-3--:R-:W1:Y:S01]  /*7b20*/  LDC.64 R8, c[0x0][0x3a8] ;  /* 0x0000ea00ff087b82 */ /* 0x00ae620000000a00 */
[----:B------:R-:W-:Y:S02]  /*7b30*/  R2UR UR7, R27 ;  /* 0x000000001b0772ca */ /* 0x000fe400000e0000 */
[----:B0-----:R-:W-:-:S04]  /*7b40*/  LEA R10, P0, R6, UR4, 0x2 ;  /* 0x00000004060a7c11 */ /* 0x001fc8000f8010ff */
[----:B------:R-:W-:-:S07]  /*7b50*/  LEA.HI.X R11, R6, UR5, R7, 0x2, P0 ;  /* 0x00000005060b7c11 */ /* 0x000fce00080f1407 */
[----:B------:R-:W1:Y:S01]  /*7b60*/  LDG.E.CONSTANT R11, desc[UR6][R10.64] ;  /* 0x000000060a0b7981 */ /* 0x000e62000c1e9900 */
[----:B------:R-:W-:Y:S02]  /*7b70*/  R2UR UR4, R26 ;  /* 0x000000001a0472ca */ /* 0x000fe400000e0000 */
[----:B------:R-:W-:Y:S01]  /*7b80*/  R2UR UR5, R27 ;  /* 0x000000001b0572ca */ /* 0x000fe200000e0000 */
[----:B-1----:R-:W-:-:S12]  /*7b90*/  IMAD.WIDE R8, R11, 0x8, R8 ;  /* 0x000000080b087825 */ /* 0x002fd800078e0208 */
[----:B------:R-:W2:Y:S02]  /*7ba0*/  LDG.E.64 R8, desc[UR4][R8.64] ;  /* 0x0000000408087981 */ /* 0x000ea4000c1e1b00 */
        /* <DEDUP_REMOVED lines=23> */
.L_x_96:
[----:B------:R-:W-:Y:S05]  /*7d20*/  BSYNC.RECONVERGENT B2 ;  /* 0x0000000000027941 */ /* 0x000fea0003800200 */
.L_x_95:
        /* <DEDUP_REMOVED lines=21> */
[----:B------:R-:W-:Y:S01]  /*7e80*/  IMAD.MOV.U32 R54, RZ, RZ, RZ ;  /* 0x000000ffff367224 */ /* 0x000fe200078e00ff */
[----:B------:R-:W-:Y:S01]  /*7e90*/  UMOV UR4, 0x3ae80f1e ;  /* 0x3ae80f1e00047882 */ /* 0x000fe20000000000 */
[----:B------:R-:W-:Y:S01]  /*7ea0*/  UMOV UR5, 0x3eb1380b ;  /* 0x3eb1380b00057882 */ /* 0x000fe20000000000 */
[----:B------:R-:W-:Y:S01]  /*7eb0*/  LOP3.LUT R57, R8, 0x3ff00000, RZ, 0xfc, !PT ;  /* 0x3ff0000008397812 */ /* 0x000fe200078efcff */
[----:B------:R-:W-:Y:S01]  /*7ec0*/  IMAD.MOV.U32 R13, RZ, RZ, 0x43300000 ;  /* 0x43300000ff0d7424 */ /* 0x000fe200078e00ff */
[----:B------:R-:W-:Y:S01]  /*7ed0*/  LEA.HI R0, R3, R0, RZ, 0xc ;  /* 0x0000000003007211 */ /* 0x000fe200078f60ff */
[----:B------:R-:W-:Y:S01]  /*7ee0*/  UMOV UR6, 0x80000000 ;  /* 0x8000000000067882 */ /* 0x000fe20000000000 */
[----:B------:R-:W-:Y:S01]  /*7ef0*/  ISETP.GE.U32.AND P0, PT, R57, 0x3ff6a09f, PT ;  /* 0x3ff6a09f3900780c */ /* 0x000fe20003f06070 */
[----:B------:R-:W-:-:S12]  /*7f00*/  UMOV UR7, 0x43300000 ;  /* 0x4330000000077882 */ /* 0x000fd80000000000 */
[----:B------:R-:W-:Y:S02]  /*7f10*/  @P0 VIADD R9, R57, 0xfff00000 ;  /* 0xfff0000039090836 */ /* 0x000fe40000000000 */
[----:B------:R-:W-:Y:S02]  /*7f20*/  @P0 VIADD R0, R0, 0x1 ;  /* 0x0000000100000836 */ /* 0x000fe40000000000 */
[----:B------:R-:W-:-:S03]  /*7f30*/  @P0 IMAD.MOV.U32 R57, RZ, RZ, R9 ;  /* 0x000000ffff390224 */ /* 0x000fc600078e0009 */
[----:B------:R-:W-:-:S03]  /*7f40*/  LOP3.LUT R12, R0, 0x80000000, RZ, 0x3c, !PT ;  /* 0x80000000000c7812 */ /* 0x000fc600078e3cff */
[C---:B------:R-:W-:Y:S02]  /*7f50*/  DADD R10, R56.reuse, 1 ;  /* 0x3ff00000380a7429 */ /* 0x040fe40000000000 */
[----:B------:R-:W-:Y:S02]  /*7f60*/  DADD R56, R56, -1 ;  /* 0xbff0000038387429 */ /* 0x000fe40000000000 */
[----:B------:R-:W-:Y:S01]  /*7f70*/  DADD R12, R12, -UR6 ;  /* 0x800000060c0c7e29 */ /* 0x000fe20008000000 */
[----:B------:R-:W-:Y:S01]  /*7f80*/  UMOV UR6, 0xfefa39ef ;  /* 0xfefa39ef00067882 */ /* 0x000fe20000000000 */
[----:B------:R-:W0:Y:S01]  /*7f90*/  MUFU.RCP64H R55, R11 ;  /* 0x0000000b00377308 */ /* 0x000e220000001800 */
[----:B------:R-:W-:Y:S01]  /*7fa0*/  UMOV UR7, 0x3fe62e42 ;  /* 0x3fe62e4200077882 */ /* 0x000fe20000000000 */
[----:B0-----:R-:W-:-:S08]  /*7fb0*/  DFMA R8, -R10, R54, 1 ;  /* 0x3ff000000a08742b */ /* 0x001fd00000000136 */
[----:B------:R-:W-:-:S08]  /*7fc0*/  DFMA R8, R8, R8, R8 ;  /* 0x000000080808722b */ /* 0x000fd00000000008 */
[----:B------:R-:W-:Y:S01]  /*7fd0*/  DFMA R54, R54, R8, R54 ;  /* 0x000000083636722b */ /* 0x000fe20000000036 */
[----:B------:R-:W-:Y:S02]  /*7fe0*/  IMAD.MOV.U32 R8, RZ, RZ, -0x748574fc ;  /* 0x8b7a8b04ff087424 */ /* 0x000fe400078e00ff */
[----:B------:R-:W-:-:S05]  /*7ff0*/  IMAD.MOV.U32 R9, RZ, RZ, 0x3ed0ee25 ;  /* 0x3ed0ee25ff097424 */ /* 0x000fca00078e00ff */
[----:B----4-:R-:W-:-:S08]  /*8000*/  DMUL R20, R56, R54 ;  /* 0x0000003638147228 */ /* 0x010fd00000000000 */
        /* <DEDUP_REMOVED lines=10> */
[----:B------:R-:W-:Y:S02]  /*80b0*/  DFMA R56, R56, -R20, R10 ;  /* 0x800000143838722b */ /* 0x000fe4000000000a */
[----:B------:R-:W-:-:S03]  /*80c0*/  DFMA R10, R12, UR6, R20 ;  /* 0x000000060c0a7c2b */ /* 0x000fc60008000014 */
        /* <DEDUP_REMOVED lines=16> */
[----:B------:R-:W-:Y:S01]  /*81d0*/  DFMA R54, R12, -UR4, R10 ;  /* 0x800000040c367c2b */ /* 0x000fe2000800000a */
[----:B------:R-:W-:Y:S01]  /*81e0*/  UMOV UR4, 0x3b39803f ;  /* 0x3b39803f00047882 */ /* 0x000fe20000000000 */
[----:B------:R-:W-:Y:S02]  /*81f0*/  UMOV UR5, 0x3c7abc9e ;  /* 0x3c7abc9e00057882 */ /* 0x000fe40000000000 */
[----:B------:R-:W-:-:S04]  /*8200*/  DMUL R8, R14, R8 ;  /* 0x000000080e087228 */ /* 0x000fc80000000000 */
[----:B------:R-:W-:-:S04]  /*8210*/  DADD R54, -R20, R54 ;  /* 0x0000000014367229 */ /* 0x000fc80000000136 */
[----:B------:R-:W-:-:S08]  /*8220*/  DFMA R8, R20, R8, R56 ;  /* 0x000000081408722b */ /* 0x000fd00000000038 */
[----:B------:R-:W-:-:S08]  /*8230*/  DADD R8, R8, -R54 ;  /* 0x0000000008087229 */ /* 0x000fd00000000836 */
[----:B------:R-:W-:-:S08]  /*8240*/  DFMA R8, R12, UR4, R8 ;  /* 0x000000040c087c2b */ /* 0x000fd00008000008 */
[----:B------:R-:W-:-:S11]  /*8250*/  DADD R10, R10, R8 ;  /* 0x000000000a0a7229 */ /* 0x000fd60000000008 */
.L_x_98:
[----:B------:R-:W-:Y:S05]  /*8260*/  BSYNC.RECONVERGENT B0 ;  /* 0x0000000000007941 */ /* 0x000fea0003800200 */
.L_x_97:
[----:B------:R-:W-:-:S11]  /*8270*/  DFMA R4, R10, -R6, R4 ;  /* 0x800000060a04722b */ /* 0x000fd60000000004 */
.L_x_78:
[----:B------:R-:W1:Y:S01]  /*8280*/  MUFU.RCP64H R7, R29 ;  /* 0x0000001d00077308 */ /* 0x000e620000001800 */
[----:B------:R-:W-:Y:S01]  /*8290*/  IMAD.MOV.U32 R6, RZ, RZ, 0x1 ;  /* 0x00000001ff067424 */ /* 0x000fe200078e00ff */
[----:B------:R-:W-:Y:S01]  /*82a0*/  FSETP.GEU.AND P1, PT, |R5|, 6.5827683646048100446e-37, PT ;  /* 0x036000000500780b */ /* 0x000fe20003f2e200 */
[----:B------:R-:W-:Y:S04]  /*82b0*/  BSSY.RECONVERGENT B2, `(.L_x_77) ;  /* 0x0000014000027945 */ /* 0x000fe80003800200 */
[----:B-1-3--:R-:W-:-:S08]  /*82c0*/  DFMA R8, -R28, R6, 1 ;  /* 0x3ff000001c08742b */ /* 0x00afd00000000106 */
[----:B------:R-:W-:-:S08]  /*82d0*/  DFMA R8, R8, R8, R8 ;  /* 0x000000080808722b */ /* 0x000fd00000000008 */
[----:B------:R-:W-:-:S08]  /*82e0*/  DFMA R8, R6, R8, R6 ;  /* 0x000000080608722b */ /* 0x000fd00000000006 */
[----:B------:R-:W-:-:S08]  /*82f0*/  DFMA R6, -R28, R8, 1 ;  /* 0x3ff000001c06742b */ /* 0x000fd00000000108 */
[----:B------:R-:W-:-:S08]  /*8300*/  DFMA R6, R8, R6, R8 ;  /* 0x000000060806722b */ /* 0x000fd00000000008 */
[----:B------:R-:W-:-:S08]  /*8310*/  DMUL R54, R6, R4 ;  /* 0x0000000406367228 */ /* 0x000fd00000000000 */
[----:B------:R-:W-:-:S08]  /*8320*/  DFMA R8, -R28, R54, R4 ;  /* 0x000000361c08722b */ /* 0x000fd00000000104 */
[----:B------:R-:W-:-:S10]  /*8330*/  DFMA R54, R6, R8, R54 ;  /* 0x000000080636722b */ /* 0x000fd40000000036 */
[----:B------:R-:W-:-:S05]  /*8340*/  FFMA R0, RZ, R29, R55 ;  /* 0x0000001dff007223 */ /* 0x000fca0000000037 */
[----:B------:R-:W-:-:S13]  /*8350*/  FSETP.GT.AND P0, PT, |R0|, 1.469367938527859385e-39, PT ;  /* 0x001000000000780b */ /* 0x000fda0003f04200 */
[----:B------:R-:W-:Y:S05]  /*8360*/  @P0 BRA P1, `(.L_x_99) ;  /* 0x0000000000200947 */ /* 0x000fea0000800000 */
[----:B------:R-:W-:Y:S01]  /*8370*/  IMAD.MOV.U32 R8, RZ, RZ, R4 ;  /* 0x000000ffff087224 */ /* 0x000fe200078e0004 */
[----:B------:R-:W-:Y:S01]  /*8380*/  MOV R0, 0x83d0 ;  /* 0x000083d000007802 */ /* 0x000fe20000000f00 */
[----:B------:R-:W-:Y:S02]  /*8390*/  IMAD.MOV.U32 R9, RZ, RZ, R5 ;  /* 0x000000ffff097224 */ /* 0x000fe400078e0005 */
[----:B------:R-:W-:Y:S02]  /*83a0*/  IMAD.MOV.U32 R12, RZ, RZ, R28 ;  /* 0x000000ffff0c7224 */ /* 0x000fe400078e001c */
[----:B------:R-:W-:-:S07]  /*83b0*/  IMAD.MOV.U32 R13, RZ, RZ, R29 ;  /* 0x000000ffff0d7224 */ /* 0x000fce00078e001d */
[----:B----4-:R-:W-:Y:S05]  /*83c0*/  CALL.REL.NOINC `($__internal_0_$__cuda_sm20_div_rn_f64_full) ;  /* 0x0000000400847944 */ /* 0x010fea0003c00000 */
[----:B------:R-:W-:Y:S02]  /*83d0*/  IMAD.MOV.U32 R54, RZ, RZ, R20 ;  /* 0x000000ffff367224 */ /* 0x000fe400078e0014 */
[----:B------:R-:W-:-:S07]  /*83e0*/  IMAD.MOV.U32 R55, RZ, RZ, R21 ;  /* 0x000000ffff377224 */ /* 0x000fce00078e0015 */
.L_x_99:
[----:B------:R-:W-:Y:S05]  /*83f0*/  BSYNC.RECONVERGENT B2 ;  /* 0x0000000000027941 */ /* 0x000fea0003800200 */
.L_x_77:
[----:B------:R-:W-:Y:S05]  /*8400*/  BSYNC.RECONVERGENT B1 ;  /* 0x0000000000017941 */ /* 0x000fea0003800200 */
.L_x_76:
[----:B------:R-:W2:Y:S01]  /*8410*/  S2UR UR5, SR_CgaCtaId ;  /* 0x00000000000579c3 */ /* 0x000ea20000008800 */
[----:B------:R-:W-:Y:S01]  /*8420*/  UMOV UR4, 0x400 ;  /* 0x0000040000047882 */ /* 0x000fe20000000000 */
[----:B------:R-:W-:Y:S01]  /*8430*/  ISETP.NE.AND P0, PT, R53, RZ, PT ;  /* 0x000000ff3500720c */ /* 0x000fe20003f05270 */
[----:B------:R-:W-:Y:S01]  /*8440*/  BSSY.RECONVERGENT B6, `(.L_x_100) ;  /* 0x0000011000067945 */ /* 0x000fe20003800200 */
[----:B--2---:R-:W-:-:S09]  /*8450*/  ULEA UR4, UR5, UR4, 0x18 ;  /* 0x0000000405047291 */ /* 0x004fd2000f8ec0ff */
[----:B------:R-:W2:Y:S02]  /*8460*/  LDS.64 R56, [UR4+0x8] ;  /* 0x00000804ff387984 */ /* 0x000ea40008000a00 */
[----:B--2---:R-:W-:Y:S01]  /*8470*/  DADD R56, -R56, R54 ;  /* 0x0000000038387229 */ /* 0x004fe20000000136 */
[----:B------:R-:W-:Y:S10]  /*8480*/  @!P0 BRA `(.L_x_101) ;  /* 0x0000000000308947 */ /* 0x000ff40003800000 */
[----:B01-3--:R-:W-:Y:S01]  /*8490*/  DADD R10, -RZ, |R56| ;  /* 0x00000000ff0a7229 */ /* 0x00bfe20000000538 */
[----:B------:R-:W-:Y:S01]  /*84a0*/  MOV R8, 0x0 ;  /* 0x0000000000087802 */ /* 0x000fe20000000f00 */
[----:B------:R0:W-:Y:S01]  /*84b0*/  STL.64 [R1], R54 ;  /* 0x0000003601007387 */ /* 0x0001e20000100a00 */
[----:B------:R-:W1:Y:S01]  /*84c0*/  LDCU.64 UR4, c[0x4][0x48] ;  /* 0x01000900ff0477ac */ /* 0x000e620008000a00 */
[----:B------:R-:W-:Y:S02]  /*84d0*/  IMAD.MOV.U32 R6, RZ, RZ, R2 ;  /* 0x000000ffff067224 */ /* 0x000fe400078e0002 */
[----:B------:R-:W-:Y:S01]  /*84e0*/  IMAD.MOV.U32 R7, RZ, RZ, R16 ;  /* 0x000000ffff077224 */ /* 0x000fe200078e0010 */
[----:B------:R0:W-:Y:S01]  /*84f0*/  STL.64 [R1+0x8], R10 ;  /* 0x0000080a01007387 */ /* 0x0001e20000100a00 */
[----:B------:R-:W2:Y:S01]  /*8500*/  LDC.64 R8, c[0x4][R8] ;  /* 0x0100000008087b82 */ /* 0x000ea20000000a00 */
[----:B-1----:R-:W-:Y:S02]  /*8510*/  IMAD.U32 R4, RZ, RZ, UR4 ;  /* 0x00000004ff047e24 */ /* 0x002fe4000f8e00ff */
[----:B0-----:R-:W-:-:S07]  /*8520*/  IMAD.U32 R5, RZ, RZ, UR5 ;  /* 0x00000005ff057e24 */ /* 0x001fce000f8e00ff */
[----:B----4-:R-:W-:-:S07]  /*8530*/  LEPC R20, `(.L_x_101) ;  /* 0x000000001014794e */ /* 0x010fce0000000000 */
[----:B--2---:R-:W-:Y:S05]  /*8540*/  CALL.ABS.NOINC R8 ;  /* 0x0000000008007343 */ /* 0x004fea0003c00000 */
.L_x_101:
[----:B------:R-:W-:Y:S05]  /*8550*/  BSYNC.RECONVERGENT B6 ;  /* 0x0000000000067941 */ /* 0x000fea0003800200 */
.L_x_100:
[----:B------:R-:W2:Y:S01]  /*8560*/  LDCU.64 UR4, c[0x0][0x3e0] ;  /* 0x00007c00ff0477ac */ /* 0x000ea20008000a00 */
[----:B------:R-:W-:Y:S01]  /*8570*/  BSSY.RECONVERGENT B6, `(.L_x_102) ;  /* 0x0000017000067945 */ /* 0x000fe20003800200 */
[----:B--2---:R-:W-:-:S14]  /*8580*/  DSETP.GTU.AND P0, PT, |R56|, UR4, PT ;  /* 0x0000000438007e2a */ /* 0x004fdc000bf0c200 */
[----:B------:R-:W-:Y:S05]  /*8590*/  @P0 BRA `(.L_x_103) ;  /* 0x0000000000500947 */ /* 0x000fea0003800000 */
[----:B------:R-:W2:Y:S01]  /*85a0*/  S2UR UR6, SR_CgaCtaId ;  /* 0x00000000000679c3 */ /* 0x000ea20000008800 */
[----:B------:R-:W5:Y:S01]  /*85b0*/  LDCU.U8 UR4, c[0x0][0x3e8] ;  /* 0x00007d00ff0477ac */ /* 0x000f620008000000 */
[----:B------:R-:W-:Y:S01]  /*85c0*/  IMAD.MOV.U32 R0, RZ, RZ, 0x1 ;  /* 0x00000001ff007424 */ /* 0x000fe200078e00ff */
[----:B------:R-:W-:Y:S01]  /*85d0*/  UMOV UR5, 0x400 ;  /* 0x0000040000057882 */ /* 0x000fe20000000000 */
[----:B-----5:R-:W-:-:S04]  /*85e0*/  UPRMT UR4, UR4, 0x8880, URZ ;  /* 0x0000888004047896 */ /* 0x020fc800080000ff */
[----:B------:R-:W-:Y:S02]  /*85f0*/  UISETP.NE.AND UP0, UPT, UR4, URZ, UPT ;  /* 0x000000ff0400728c */ /* 0x000fe4000bf05270 */
[----:B--2---:R-:W-:-:S09]  /*8600*/  ULEA UR5, UR6, UR5, 0x18 ;  /* 0x0000000506057291 */ /* 0x004fd2000f8ec0ff */
[----:B------:R2:W-:Y:S04]  /*8610*/  STS.U8 [UR5], R0 ;  /* 0x00000000ff007988 */ /* 0x0005e80008000005 */
[----:B------:R2:W-:Y:S01]  /*8620*/  STS [UR5+0x4], R18 ;  /* 0x00000412ff007988 */ /* 0x0005e20008000805 */
[----:B------:R-:W-:Y:S05]  /*8630*/  BRA.U !UP0, `(.L_x_103) ;  /* 0x0000000108287547 */ /* 0x000fea000b800000 */
[----:B01-3--:R-:W-:Y:S01]  /*8640*/  MOV R8, 0x0 ;  /* 0x0000000000087802 */ /* 0x00bfe20000000f00 */
[----:B------:R0:W-:Y:S01]  /*8650*/  STL [R1], R18 ;  /* 0x0000001201007387 */ /* 0x0001e20000100800 */
[----:B------:R-:W1:Y:S01]  /*8660*/  LDCU.64 UR4, c[0x4][0x50] ;  /* 0x01000a00ff0477ac */ /* 0x000e620008000a00 */
[----:B------:R-:W-:Y:S02]  /*8670*/  IMAD.MOV.U32 R6, RZ, RZ, R2 ;  /* 0x000000ffff067224 */ /* 0x000fe400078e0002 */
[----:B------:R-:W-:Y:S01]  /*8680*/  IMAD.MOV.U32 R7, RZ, RZ, R16 ;  /* 0x000000ffff077224 */ /* 0x000fe200078e0010 */
[----:B------:R-:W3:Y:S01]  /*8690*/  LDC.64 R8, c[0x4][R8] ;  /* 0x0100000008087b82 */ /* 0x000ee20000000a00 */
[----:B-1----:R-:W-:Y:S02]  /*86a0*/  IMAD.U32 R4, RZ, RZ, UR4 ;  /* 0x00000004ff047e24 */ /* 0x002fe4000f8e00ff */
[----:B0-----:R-:W-:-:S07]  /*86b0*/  IMAD.U32 R5, RZ, RZ, UR5 ;  /* 0x00000005ff057e24 */ /* 0x001fce000f8e00ff */
[----:B----4-:R-:W-:-:S07]  /*86c0*/  LEPC R20, `(.L_x_103) ;  /* 0x000000001014794e */ /* 0x010fce0000000000 */
[----:B--23--:R-:W-:Y:S05]  /*86d0*/  CALL.ABS.NOINC R8 ;  /* 0x0000000008007343 */ /* 0x00cfea0003c00000 */
.L_x_103:
[----:B------:R-:W-:Y:S05]  /*86e0*/  BSYNC.RECONVERGENT B6 ;  /* 0x0000000000067941 */ /* 0x000fea0003800200 */
.L_x_102:
[----:B------:R-:W5:Y:S01]  /*86f0*/  S2UR UR5, SR_CgaCtaId ;  /* 0x00000000000579c3 */ /* 0x000f620000008800 */
[----:B------:R-:W-:Y:S02]  /*8700*/  UMOV UR4, 0x400 ;  /* 0x0000040000047882 */ /* 0x000fe40000000000 */
[----:B-----5:R-:W-:-:S09]  /*8710*/  ULEA UR4, UR5, UR4, 0x18 ;  /* 0x0000000405047291 */ /* 0x020fd2000f8ec0ff */
[----:B------:R0:W-:Y:S03]  /*8720*/  STS.64 [UR4+0x8], R54 ;  /* 0x00000836ff007988 */ /* 0x0001e60008000a04 */
.L_x_64:
[----:B------:R-:W-:Y:S05]  /*8730*/  WARPSYNC.ALL ;  /* 0x0000000000007948 */ /* 0x000fea0003800000 */
[----:B------:R-:W5:Y:S08]  /*8740*/  S2UR UR5, SR_CgaCtaId ;  /* 0x00000000000579c3 */ /* 0x000f700000008800 */
[----:B------:R-:W-:Y:S01]  /*8750*/  BAR.SYNC.DEFER_BLOCKING 0x0 ;  /* 0x0000000000007b1d */ /* 0x000fe20000010000 */
[----:B--2---:R-:W-:-:S05]  /*8760*/  VIADD R18, R18, 0x1 ;  /* 0x0000000112127836 */ /* 0x004fca0000000000 */
[----:B------:R-:W-:Y:S02]  /*8770*/  UMOV UR4, 0x400 ;  /* 0x0000040000047882 */ /* 0x000fe40000000000 */
[----:B-----5:R-:W-:-:S09]  /*8780*/  ULEA UR4, UR5, UR4, 0x18 ;  /* 0x0000000405047291 */ /* 0x020fd2000f8ec0ff */
[----:B------:R-:W2:Y:S02]  /*8790*/  LDS.U8 R0, [UR4] ;  /* 0x00000004ff007984 */ /* 0x000ea40008000000 */
[----:B------:R-:W5:Y:S02]  /*87a0*/  LDCU UR4, c[0x0][0x3d4] ;  /* 0x00007a80ff0477ac */ /* 0x000f640008000800 */
[----:B-----5:R-:W-:Y:S02]  /*87b0*/  ISETP.GE.AND P0, PT, R18, UR4, PT ;  /* 0x0000000412007c0c */ /* 0x020fe4000bf06270 */
[----:B--2---:R-:W-:-:S13]  /*87c0*/  ISETP.EQ.AND P1, PT, R0, RZ, PT ;  /* 0x000000ff0000720c */ /* 0x004fda0003f22270 */
[----:B------:R-:W-:Y:S05]  /*87d0*/  @!P0 BRA P1, `(.L_x_104) ;  /* 0xffffff88005c8947 */ /* 0x000fea000083ffff */
.L_x_11:
[----:B------:R-:W-:-:S13]  /*87e0*/  ISETP.NE.AND P0, PT, R17, RZ, PT ;  /* 0x000000ff1100720c */ /* 0x000fda0003f05270 */
[----:B------:R-:W-:Y:S05]  /*87f0*/  @P0 EXIT ;  /* 0x000000000000094d */ /* 0x000fea0003800000 */
[----:B------:R-:W2:Y:S01]  /*8800*/  S2UR UR5, SR_CgaCtaId ;  /* 0x00000000000579c3 */ /* 0x000ea20000008800 */
[----:B------:R-:W-:Y:S01]  /*8810*/  UMOV UR4, 0x400 ;  /* 0x0000040000047882 */ /* 0x000fe20000000000 */
[----:B------:R-:W5:Y:S06]  /*8820*/  LDCU.64 UR6, c[0x0][0x3d8] ;  /* 0x00007b00ff0677ac */ /* 0x000f6c0008000a00 */
[----:B------:R-:W4:Y:S01]  /*8830*/  LDC.64 R6, c[0x0][0x3b8] ;  /* 0x0000ee00ff067b82 */ /* 0x000f220000000a00 */
[----:B--2---:R-:W-:-:S09]  /*8840*/  ULEA UR4, UR5, UR4, 0x18 ;  /* 0x0000000405047291 */ /* 0x004fd2000f8ec0ff */
[----:B------:R-:W0:Y:S04]  /*8850*/  LDS R0, [UR4+0x4] ;  /* 0x00000404ff007984 */ /* 0x000e280008000800 */
[----:B------:R-:W2:Y:S01]  /*8860*/  LDS.U8 R3, [UR4] ;  /* 0x00000004ff037984 */ /* 0x000ea20008000000 */
[----:B------:R-:W1:Y:S02]  /*8870*/  LDCU.U8 UR4, c[0x0][0x3e8] ;  /* 0x00007d00ff0477ac */ /* 0x000e640008000000 */
[----:B-1----:R-:W-:-:S06]  /*8880*/  UPRMT UR4, UR4, 0x8880, URZ ;  /* 0x0000888004047896 */ /* 0x002fcc00080000ff */
[----:B------:R-:W-:Y:S01]  /*8890*/  ISETP.NE.AND P1, PT, RZ, UR4, PT ;  /* 0x00000004ff007c0c */ /* 0x000fe2000bf25270 */
[----:B0-----:R-:W5:Y:S01]  /*88a0*/  I2F.F64 R4, R0 ;  /* 0x0000000000047312 */ /* 0x001f620000201c00 */
[----:B--2---:R-:W-:Y:S01]  /*88b0*/  ISETP.NE.AND P0, PT, R3, RZ, PT ;  /* 0x000000ff0300720c */ /* 0x004fe20003f05270 */
[----:B-----5:R-:W-:Y:S01]  /*88c0*/  DMUL R4, R4, UR6 ;  /* 0x0000000604047c28 */ /* 0x020fe20008000000 */
[----:B------:R-:W-:Y:S02]  /*88d0*/  R2UR UR6, R26 ;  /* 0x000000001a0672ca */ /* 0x000fe400000e0000 */
[----:B------:R-:W-:-:S07]  /*88e0*/  R2UR UR7, R27 ;  /* 0x000000001b0772ca */ /* 0x000fce00000e0000 */
[----:B---3--:R-:W-:Y:S02]  /*88f0*/  FSEL R8, R4, RZ, P0 ;  /* 0x000000ff04087208 */ /* 0x008fe40000000000 */
[----:B------:R-:W-:-:S05]  /*8900*/  FSEL R9, R5, -10.907346725463867188, P0 ;  /* 0xc12e847e05097808 */ /* 0x000fca0000000000 */
[----:B----4-:R0:W-:Y:S01]  /*8910*/  STG.E.64 desc[UR6][R6.64], R8 ;  /* 0x0000000806007986 */ /* 0x0101e2000c101b06 */
[----:B------:R-:W-:Y:S05]  /*8920*/  @!P1 EXIT ;  /* 0x000000000000994d */ /* 0x000fea0003800000 */
[----:B------:R-:W-:Y:S01]  /*8930*/  MOV R0, 0x0 ;  /* 0x0000000000007802 */ /* 0x000fe20000000f00 */
[----:B------:R1:W-:Y:S01]  /*8940*/  STL.64 [R1], R8 ;  /* 0x0000000801007387 */ /* 0x0003e20000100a00 */
[----:B------:R-:W2:Y:S01]  /*8950*/  LDCU.64 UR4, c[0x4][0x58] ;  /* 0x01000b00ff0477ac */ /* 0x000ea20008000a00 */
[----:B0-----:R-:W-:Y:S01]  /*8960*/  IMAD.MOV.U32 R6, RZ, RZ, R2 ;  /* 0x000000ffff067224 */ /* 0x001fe200078e0002 */
[----:B------:R1:W0:Y:S01]  /*8970*/  LDC.64 R10, c[0x4][R0] ;  /* 0x01000000000a7b82 */ /* 0x0002220000000a00 */
[----:B------:R-:W-:Y:S02]  /*8980*/  IMAD.MOV.U32 R7, RZ, RZ, R16 ;  /* 0x000000ffff077224 */ /* 0x000fe400078e0010 */
[----:B--2---:R-:W-:Y:S02]  /*8990*/  IMAD.U32 R4, RZ, RZ, UR4 ;  /* 0x00000004ff047e24 */ /* 0x004fe4000f8e00ff */
[----:B-1----:R-:W-:-:S07]  /*89a0*/  IMAD.U32 R5, RZ, RZ, UR5 ;  /* 0x00000005ff057e24 */ /* 0x002fce000f8e00ff */
[----:B------:R-:W-:-:S07]  /*89b0*/  LEPC R20, `(.L_x_105) ;  /* 0x000000001014794e */ /* 0x000fce0000000000 */
[----:B0-----:R-:W-:Y:S05]  /*89c0*/  CALL.ABS.NOINC R10 ;  /* 0x000000000a007343 */ /* 0x001fea0003c00000 */
.L_x_105:
[----:B------:R-:W-:Y:S05]  /*89d0*/  EXIT ;  /* 0x000000000000794d */ /* 0x000fea0003800000 */
        .weak           $__internal_0_$__cuda_sm20_div_rn_f64_full
        .type           $__internal_0_$__cuda_sm20_div_rn_f64_full,@function
        .size           $__internal_0_$__cuda_sm20_div_rn_f64_full,(.L_x_112 - $__internal_0_$__cuda_sm20_div_rn_f64_full)
$__internal_0_$__cuda_sm20_div_rn_f64_full:
[----:B------:R-:W-:Y:S01]  /*89e0*/  FSETP.GEU.AND P0, PT, |R9|, 1.469367938527859385e-39, PT ;  /* 0x001000000900780b */ /* 0x000fe20003f0e200 */
[----:B------:R-:W-:Y:S01]  /*89f0*/  IMAD.MOV.U32 R54, RZ, RZ, 0x1ca00000 ;  /* 0x1ca00000ff367424 */ /* 0x000fe200078e00ff */
[C---:B------:R-:W-:Y:S01]  /*8a00*/  FSETP.GEU.AND P2, PT, |R13|.reuse, 1.469367938527859385e-39, PT ;  /* 0x001000000d00780b */ /* 0x040fe20003f4e200 */
[----:B------:R-:W-:Y:S01]  /*8a10*/  IMAD.MOV.U32 R20, RZ, RZ, 0x1 ;  /* 0x00000001ff147424 */ /* 0x000fe200078e00ff */
[----:B------:R-:W-:Y:S01]  /*8a20*/  LOP3.LUT R10, R13, 0x800fffff, RZ, 0xc0, !PT ;  /* 0x800fffff0d0a7812 */ /* 0x000fe200078ec0ff */
[----:B------:R-:W-:Y:S01]  /*8a30*/  BSSY.RECONVERGENT B0, `(.L_x_106) ;  /* 0x0000052000007945 */ /* 0x000fe20003800200 */
[----:B------:R-:W-:Y:S02]  /*8a40*/  LOP3.LUT R3, R9, 0x7ff00000, RZ, 0xc0, !PT ;  /* 0x7ff0000009037812 */ /* 0x000fe400078ec0ff */
[----:B------:R-:W-:Y:S01]  /*8a50*/  LOP3.LUT R11, R10, 0x3ff00000, RZ, 0xfc, !PT ;  /* 0x3ff000000a0b7812 */ /* 0x000fe200078efcff */
[----:B------:R-:W-:Y:S01]  /*8a60*/  IMAD.MOV.U32 R10, RZ, RZ, R12 ;  /* 0x000000ffff0a7224 */ /* 0x000fe200078e000c */
[----:B------:R-:W-:-:S03]  /*8a70*/  LOP3.LUT R56, R13, 0x7ff00000, RZ, 0xc0, !PT ;  /* 0x7ff000000d387812 */ /* 0x000fc600078ec0ff */
[----:B------:R-:W-:Y:S01]  /*8a80*/  @!P0 LOP3.LUT R14, R13, 0x7ff00000, RZ, 0xc0, !PT ;  /* 0x7ff000000d0e8812 */ /* 0x000fe200078ec0ff */
[----:B------:R-:W-:Y:S01]  /*8a90*/  @!P0 IMAD.MOV.U32 R62, RZ, RZ, RZ ;  /* 0x000000ffff3e8224 */ /* 0x000fe200078e00ff */
[----:B------:R-:W-:Y:S01]  /*8aa0*/  @!P2 DMUL R10, R12, 8.98846567431157953865e+307 ;  /* 0x7fe000000c0aa828 */ /* 0x000fe20000000000 */
[C---:B------:R-:W-:Y:S02]  /*8ab0*/  ISETP.GE.U32.AND P4, PT, R3.reuse, R56, PT ;  /* 0x000000380300720c */ /* 0x040fe40003f86070 */
[----:B------:R-:W-:Y:S02]  /*8ac0*/  @!P0 ISETP.GE.U32.AND P3, PT, R3, R14, PT ;  /* 0x0000000e0300820c */ /* 0x000fe40003f66070 */
[C---:B------:R-:W-:Y:S01]  /*8ad0*/  SEL R15, R54.reuse, 0x63400000, !P4 ;  /* 0x63400000360f7807 */ /* 0x040fe20006000000 */
[----:B------:R-:W0:Y:S01]  /*8ae0*/  MUFU.RCP64H R21, R11 ;  /* 0x0000000b00157308 */ /* 0x000e220000001800 */
[----:B------:R-:W-:Y:S02]  /*8af0*/  @!P0 SEL R55, R54, 0x63400000, !P3 ;  /* 0x6340000036378807 */ /* 0x000fe40005800000 */
[----:B------:R-:W-:-:S02]  /*8b00*/  LOP3.LUT R15, R15, 0x800fffff, R9, 0xf8, !PT ;  /* 0x800fffff0f0f7812 */ /* 0x000fc400078ef809 */
[----:B------:R-:W-:Y:S01]  /*8b10*/  @!P0 LOP3.LUT R14, R55, 0x80000000, R9, 0xf8, !PT ;  /* 0x80000000370e8812 */ /* 0x000fe200078ef809 */
[----:B------:R-:W-:Y:S01]  /*8b20*/  IMAD.MOV.U32 R55, RZ, RZ, R3 ;  /* 0x000000ffff377224 */ /* 0x000fe200078e0003 */
[----:B------:R-:W-:Y:S02]  /*8b30*/  @!P2 LOP3.LUT R56, R11, 0x7ff00000, RZ, 0xc0, !PT ;  /* 0x7ff000000b38a812 */ /* 0x000fe400078ec0ff */
[----:B------:R-:W-:Y:S01]  /*8b40*/  @!P0 LOP3.LUT R63, R14, 0x100000, RZ, 0xfc, !PT ;  /* 0x001000000e3f8812 */ /* 0x000fe200078efcff */
[----:B------:R-:W-:-:S06]  /*8b50*/  IMAD.MOV.U32 R14, RZ, RZ, R8 ;  /* 0x000000ffff0e7224 */ /* 0x000fcc00078e0008 */
[----:B------:R-:W-:Y:S02]  /*8b60*/  @!P0 DFMA R14, R14, 2, -R62 ;  /* 0x400000000e0e882b */ /* 0x000fe4000000083e */
[----:B0-----:R-:W-:-:S08]  /*8b70*/  DFMA R62, R20, -R10, 1 ;  /* 0x3ff00000143e742b */ /* 0x001fd0000000080a */
[----:B------:R-:W-:Y:S01]  /*8b80*/  DFMA R62, R62, R62, R62 ;  /* 0x0000003e3e3e722b */ /* 0x000fe2000000003e */
[----:B------:R-:W-:-:S05]  /*8b90*/  @!P0 LOP3.LUT R55, R15, 0x7ff00000, RZ, 0xc0, !PT ;  /* 0x7ff000000f378812 */ /* 0x000fca00078ec0ff */
[----:B------:R-:W-:Y:S02]  /*8ba0*/  VIADD R57, R55, 0xffffffff ;  /* 0xffffffff37397836 */ /* 0x000fe40000000000 */
[----:B------:R-:W-:-:S03]  /*8bb0*/  DFMA R20, R20, R62, R20 ;  /* 0x0000003e1414722b */ /* 0x000fc60000000014 */
[----:B------:R-:W-:Y:S01]  /*8bc0*/  ISETP.GT.U32.AND P0, PT, R57, 0x7feffffe, PT ;  /* 0x7feffffe3900780c */ /* 0x000fe20003f04070 */
[----:B------:R-:W-:-:S04]  /*8bd0*/  VIADD R57, R56, 0xffffffff ;  /* 0xffffffff38397836 */ /* 0x000fc80000000000 */
[----:B------:R-:W-:Y:S01]  /*8be0*/  DFMA R64, R20, -R10, 1 ;  /* 0x3ff000001440742b */ /* 0x000fe2000000080a */
[----:B------:R-:W-:-:S07]  /*8bf0*/  ISETP.GT.U32.OR P0, PT, R57, 0x7feffffe, P0 ;  /* 0x7feffffe3900780c */ /* 0x000fce0000704470 */
[----:B------:R-:W-:-:S08]  /*8c00*/  DFMA R64, R20, R64, R20 ;  /* 0x000000401440722b */ /* 0x000fd00000000014 */
[----:B------:R-:W-:-:S08]  /*8c10*/  DMUL R62, R64, R14 ;  /* 0x0000000e403e7228 */ /* 0x000fd00000000000 */
[----:B------:R-:W-:-:S08]  /*8c20*/  DFMA R20, R62, -R10, R14 ;  /* 0x8000000a3e14722b */ /* 0x000fd0000000000e */
[----:B------:R-:W-:Y:S01]  /*8c30*/  DFMA R20, R64, R20, R62 ;  /* 0x000000144014722b */ /* 0x000fe2000000003e */
[----:B------:R-:W-:Y:S10]  /*8c40*/  @P0 BRA `(.L_x_107) ;  /* 0x00000000006c0947 */ /* 0x000ff40003800000 */
[----:B------:R-:W-:-:S04]  /*8c50*/  LOP3.LUT R8, R13, 0x7ff00000, RZ, 0xc0, !PT ;  /* 0x7ff000000d087812 */ /* 0x000fc800078ec0ff */
[CC--:B------:R-:W-:Y:S02]  /*8c60*/  ISETP.GE.U32.AND P0, PT, R3.reuse, R8.reuse, PT ;  /* 0x000000080300720c */ /* 0x0c0fe40003f06070 */
[----:B------:R-:W-:Y:S01]  /*8c70*/  VIADDMNMX R3, R3, -R8, 0xb9600000, !PT ;  /* 0xb960000003037446 */ /* 0x000fe20007800908 */
[----:B------:R-:W-:Y:S01]  /*8c80*/  IMAD.MOV.U32 R8, RZ, RZ, RZ ;  /* 0x000000ffff087224 */ /* 0x000fe200078e00ff */
[----:B------:R-:W-:Y:S02]  /*8c90*/  SEL R54, R54, 0x63400000, !P0 ;  /* 0x6340000036367807 */ /* 0x000fe40004000000 */
[----:B------:R-:W-:-:S05]  /*8ca0*/  VIMNMX R3, PT, PT, R3, 0x46a00000, PT ;  /* 0x46a0000003037848 */ /* 0x000fca0003fe0100 */
[----:B------:R-:W-:-:S04]  /*8cb0*/  IMAD.IADD R3, R3, 0x1, -R54 ;  /* 0x0000000103037824 */ /* 0x000fc800078e0a36 */
[----:B------:R-:W-:-:S06]  /*8cc0*/  VIADD R9, R3, 0x7fe00000 ;  /* 0x7fe0000003097836 */ /* 0x000fcc0000000000 */
[----:B------:R-:W-:-:S10]  /*8cd0*/  DMUL R62, R20, R8 ;  /* 0x00000008143e7228 */ /* 0x000fd40000000000 */
[----:B------:R-:W-:-:S13]  /*8ce0*/  FSETP.GTU.AND P0, PT, |R63|, 1.469367938527859385e-39, PT ;  /* 0x001000003f00780b */ /* 0x000fda0003f0c200 */
[----:B------:R-:W-:Y:S05]  /*8cf0*/  @P0 BRA `(.L_x_108) ;  /* 0x0000000000940947 */ /* 0x000fea0003800000 */
[----:B------:R-:W-:-:S06]  /*8d00*/  DFMA R10, R20, -R10, R14 ;  /* 0x8000000a140a722b */ /* 0x000fcc000000000e */
[----:B------:R-:W-:-:S04]  /*8d10*/  IMAD.MOV.U32 R10, RZ, RZ, RZ ;  /* 0x000000ffff0a7224 */ /* 0x000fc800078e00ff */
[C---:B------:R-:W-:Y:S02]  /*8d20*/  FSETP.NEU.AND P0, PT, R11.reuse, RZ, PT ;  /* 0x000000ff0b00720b */ /* 0x040fe40003f0d000 */
[----:B------:R-:W-:-:S04]  /*8d30*/  LOP3.LUT R12, R11, 0x80000000, R13, 0x48, !PT ;  /* 0x800000000b0c7812 */ /* 0x000fc800078e480d */
[----:B------:R-:W-:-:S07]  /*8d40*/  LOP3.LUT R11, R12, R9, RZ, 0xfc, !PT ;  /* 0x000000090c0b7212 */ /* 0x000fce00078efcff */
[----:B------:R-:W-:Y:S05]  /*8d50*/  @!P0 BRA `(.L_x_108) ;  /* 0x00000000007c8947 */ /* 0x000fea0003800000 */
[----:B------:R-:W-:Y:S01]  /*8d60*/  IMAD.MOV R9, RZ, RZ, -R3 ;  /* 0x000000ffff097224 */ /* 0x000fe200078e0a03 */
[----:B------:R-:W-:Y:S01]  /*8d70*/  IADD3 R3, PT, PT, -R3, -0x43300000, RZ ;  /* 0xbcd0000003037810 */ /* 0x000fe20007ffe1ff */
[----:B------:R-:W-:-:S06]  /*8d80*/  IMAD.MOV.U32 R8, RZ, RZ, RZ ;  /* 0x000000ffff087224 */ /* 0x000fcc00078e00ff */
[----:B------:R-:W-:Y:S02]  /*8d90*/  DFMA R8, R62, -R8, R20 ;  /* 0x800000083e08722b */ /* 0x000fe40000000014 */
[----:B------:R-:W-:-:S08]  /*8da0*/  DMUL.RP R20, R20, R10 ;  /* 0x0000000a14147228 */ /* 0x000fd00000008000 */
[----:B------:R-:W-:Y:S02]  /*8db0*/  FSETP.NEU.AND P0, PT, |R9|, R3, PT ;  /* 0x000000030900720b */ /* 0x000fe40003f0d200 */
[----:B------:R-:W-:Y:S02]  /*8dc0*/  LOP3.LUT R3, R21, R12, RZ, 0x3c, !PT ;  /* 0x0000000c15037212 */ /* 0x000fe400078e3cff */
[----:B------:R-:W-:Y:S02]  /*8dd0*/  FSEL R62, R20, R62, !P0 ;  /* 0x0000003e143e7208 */ /* 0x000fe40004000000 */
[----:B------:R-:W-:Y:S01]  /*8de0*/  FSEL R63, R3, R63, !P0 ;  /* 0x0000003f033f7208 */ /* 0x000fe20004000000 */
[----:B------:R-:W-:Y:S06]  /*8df0*/  BRA `(.L_x_108) ;  /* 0x0000000000547947 */ /* 0x000fec0003800000 */
.L_x_107:
[----:B------:R-:W-:-:S14]  /*8e00*/  DSETP.NAN.AND P0, PT, R8, R8, PT ;  /* 0x000000080800722a */ /* 0x000fdc0003f08000 */
[----:B------:R-:W-:Y:S05]  /*8e10*/  @P0 BRA `(.L_x_109) ;  /* 0x0000000000440947 */ /* 0x000fea0003800000 */
[----:B------:R-:W-:-:S14]  /*8e20*/  DSETP.NAN.AND P0, PT, R12, R12, PT ;  /* 0x0000000c0c00722a */ /* 0x000fdc0003f08000 */
[----:B------:R-:W-:Y:S05]  /*8e30*/  @P0 BRA `(.L_x_110) ;  /* 0x0000000000300947 */ /* 0x000fea0003800000 */
[----:B------:R-:W-:Y:S01]  /*8e40*/  ISETP.NE.AND P0, PT, R55, R56, PT ;  /* 0x000000383700720c */ /* 0x000fe20003f05270 */
[----:B------:R-:W-:Y:S02]  /*8e50*/  IMAD.MOV.U32 R62, RZ, RZ, 0x0 ;  /* 0x00000000ff3e7424 */ /* 0x000fe400078e00ff */
[----:B------:R-:W-:-:S10]  /*8e60*/  IMAD.MOV.U32 R63, RZ, RZ, -0x80000 ;  /* 0xfff80000ff3f7424 */ /* 0x000fd400078e00ff */
[----:B------:R-:W-:Y:S05]  /*8e70*/  @!P0 BRA `(.L_x_108) ;  /* 0x0000000000348947 */ /* 0x000fea0003800000 */
[----:B------:R-:W-:Y:S02]  /*8e80*/  ISETP.NE.AND P0, PT, R55, 0x7ff00000, PT ;  /* 0x7ff000003700780c */ /* 0x000fe40003f05270 */
[----:B------:R-:W-:Y:S02]  /*8e90*/  LOP3.LUT R63, R9, 0x80000000, R13, 0x48, !PT ;  /* 0x80000000093f7812 */ /* 0x000fe400078e480d */
[----:B------:R-:W-:-:S13]  /*8ea0*/  ISETP.EQ.OR P0, PT, R56, RZ, !P0 ;  /* 0x000000ff3800720c */ /* 0x000fda0004702670 */
[----:B------:R-:W-:Y:S01]  /*8eb0*/  @P0 LOP3.LUT R3, R63, 0x7ff00000, RZ, 0xfc, !PT ;  /* 0x7ff000003f030812 */ /* 0x000fe200078efcff */
[----:B------:R-:W-:Y:S02]  /*8ec0*/  @!P0 IMAD.MOV.U32 R62, RZ, RZ, RZ ;  /* 0x000000ffff3e8224 */ /* 0x000fe400078e00ff */
[----:B------:R-:W-:Y:S02]  /*8ed0*/  @P0 IMAD.MOV.U32 R62, RZ, RZ, RZ ;  /* 0x000000ffff3e0224 */ /* 0x000fe400078e00ff */
[----:B------:R-:W-:Y:S01]  /*8ee0*/  @P0 IMAD.MOV.U32 R63, RZ, RZ, R3 ;  /* 0x000000ffff3f0224 */ /* 0x000fe200078e0003 */
[----:B------:R-:W-:Y:S06]  /*8ef0*/  BRA `(.L_x_108) ;  /* 0x0000000000147947 */ /* 0x000fec0003800000 */
.L_x_110:
[----:B------:R-:W-:Y:S01]  /*8f00*/  LOP3.LUT R63, R13, 0x80000, RZ, 0xfc, !PT ;  /* 0x000800000d3f7812 */ /* 0x000fe200078efcff */
[----:B------:R-:W-:Y:S01]  /*8f10*/  IMAD.MOV.U32 R62, RZ, RZ, R12 ;  /* 0x000000ffff3e7224 */ /* 0x000fe200078e000c */
[----:B------:R-:W-:Y:S06]  /*8f20*/  BRA `(.L_x_108) ;  /* 0x0000000000087947 */ /* 0x000fec0003800000 */
.L_x_109:
[----:B------:R-:W-:Y:S01]  /*8f30*/  LOP3.LUT R63, R9, 0x80000, RZ, 0xfc, !PT ;  /* 0x00080000093f7812 */ /* 0x000fe200078efcff */
[----:B------:R-:W-:-:S07]  /*8f40*/  IMAD.MOV.U32 R62, RZ, RZ, R8 ;  /* 0x000000ffff3e7224 */ /* 0x000fce00078e0008 */
.L_x_108:
[----:B------:R-:W-:Y:S05]  /*8f50*/  BSYNC.RECONVERGENT B0 ;  /* 0x0000000000007941 */ /* 0x000fea0003800200 */
.L_x_106:
[----:B------:R-:W-:Y:S02]  /*8f60*/  IMAD.MOV.U32 R8, RZ, RZ, R0 ;  /* 0x000000ffff087224 */ /* 0x000fe400078e0000 */
[----:B------:R-:W-:Y:S02]  /*8f70*/  IMAD.MOV.U32 R9, RZ, RZ, 0x0 ;  /* 0x00000000ff097424 */ /* 0x000fe400078e00ff */
[----:B------:R-:W-:Y:S02]  /*8f80*/  IMAD.MOV.U32 R20, RZ, RZ, R62 ;  /* 0x000000ffff147224 */ /* 0x000fe400078e003e */
[----:B------:R-:W-:Y:S01]  /*8f90*/  IMAD.MOV.U32 R21, RZ, RZ, R63 ;  /* 0x000000ffff157224 */ /* 0x000fe200078e003f */
[----:B------:R-:W-:Y:S06]  /*8fa0*/  RET.REL.NODEC R8 `(sepal_simulation) ;  /* 0xffffff7008147950 */ /* 0x000fec0003c3ffff */
.L_x_111:
[----:B------:R-:W-:-:S00]  /*8fb0*/  BRA `(.L_x_111) ;  /* 0xfffffffc00fc7947 */ /* 0x000fc0000383ffff */
[----:B------:R-:W-:-:S00]  /*8fc0*/  NOP ;  /* 0x0000000000007918 */ /* 0x000fc00000000000 */
        /* <DEDUP_REMOVED lines=11> */
.L_x_112:


//--------------------- .nv.global.init           --------------------------
	.section	.nv.global.init,"aw",@progbits
.nv.global.init:
	.type		$str$4,@object
	.size		$str$4,($str$3 - $str$4)
$str$4:
        /*0000*/ 	.byte	0x49, 0x74, 0x65, 0x72, 0x20, 0x25, 0x64, 0x3a, 0x0a, 0x00
	.type		$str$3,@object
	.size		$str$3,($str$10 - $str$3)
$str$3:
        /*000a*/ 	.byte	0x73, 0x61, 0x74, 0x5b, 0x30, 0x3a, 0x33, 0x5d, 0x3a, 0x20, 0x25, 0x64, 0x20, 0x25, 0x64, 0x20
        /*001a*/ 	.byte	0x25, 0x64, 0x0a, 0x00
	.type		$str$10,@object
	.size		$str$10,($str$8 - $str$10)
$str$10:
        /*001e*/ 	.byte	0x47, 0x50, 0x55, 0x20, 0x46, 0x69, 0x6e, 0x61, 0x6c, 0x20, 0x72, 0x65, 0x73, 0x75, 0x6c, 0x74
        /*002e*/ 	.byte	0x3a, 0x20, 0x25, 0x2e, 0x36, 0x66, 0x0a, 0x00
	.type		$str$8,@object
	.size		$str$8,($str - $str$8)
$str$8:
        /*0036*/ 	.byte	0x20, 0x20, 0x65, 0x6e, 0x74, 0x72, 0x6f, 0x70, 0x79, 0x3a, 0x20, 0x25, 0x2e, 0x36, 0x66, 0x2c
        /*0046*/ 	.byte	0x20, 0x64, 0x69, 0x66, 0x66, 0x3a, 0x20, 0x25, 0x2e, 0x36, 0x66, 0x0a, 0x00
	.type		$str,@object
	.size		$str,($str$9 - $str)
$str:
        /*0053*/ 	.byte	0x3d, 0x3d, 0x3d, 0x20, 0x47, 0x50, 0x55, 0x20, 0x44, 0x45, 0x42, 0x55, 0x47, 0x20, 0x28, 0x46
        /*0063*/ 	.byte	0x49, 0x58, 0x45, 0x44, 0x20, 0x41, 0x4c, 0x47, 0x4f, 0x29, 0x20, 0x3d, 0x3d, 0x3d, 0x0a, 0x00
	.type		$str$9,@object
	.size		$str$9,($str$6 - $str$9)
$str$9:
        /*0073*/ 	.byte	0x20, 0x20, 0x47, 0x50, 0x55, 0x20, 0x43, 0x4f, 0x4e, 0x56, 0x45, 0x52, 0x47, 0x45, 0x44, 0x20
        /*0083*/ 	.byte	0x61, 0x74, 0x20, 0x69, 0x74, 0x65, 0x72, 0x61, 0x74, 0x69, 0x6f, 0x6e, 0x20, 0x25, 0x64, 0x0a
        /*0093*/ 	.byte	0x00
	.type		$str$6,@object
	.size		$str$6,($str$7 - $str$6)
$str$6:
        /*0094*/ 	.byte	0x20, 0x20, 0x63, 0x6f, 0x6e, 0x63, 0x5b, 0x73, 0x61, 0x74, 0x5b, 0x30, 0x3a, 0x33, 0x5d, 0x5d
        /*00a4*/ 	.byte	0x3a, 0x20, 0x25, 0x2e, 0x36, 0x66, 0x20, 0x25, 0x2e, 0x36, 0x66, 0x20, 0x25, 0x2e, 0x36, 0x66
        /*00b4*/ 	.byte	0x0a, 0x00
	.type		$str$7,@object
	.size		$str$7,($str$1 - $str$7)
$str$7:
        /*00b6*/ 	.byte	0x20, 0x20, 0x64, 0x63, 0x64, 0x74, 0x5b, 0x73, 0x61, 0x74, 0x5b, 0x30, 0x3a, 0x33, 0x5d, 0x5d
        /*00c6*/ 	.byte	0x3a, 0x20, 0x25, 0x2e, 0x36, 0x66, 0x20, 0x25, 0x2e, 0x36, 0x66, 0x20, 0x25, 0x2e, 0x36, 0x66
        /*00d6*/ 	.byte	0x0a, 0x00
	.type		$str$1,@object
	.size		$str$1,($str$5 - $str$1)
$str$1:
        /*00d8*/ 	.byte	0x6e, 0x5f, 0x63, 0x65, 0x6c, 0x6c, 0x73, 0x3a, 0x20, 0x25, 0x64, 0x2c, 0x20, 0x6e, 0x5f, 0x73
        /*00e8*/ 	.byte	0x61, 0x74, 0x3a, 0x20, 0x25, 0x64, 0x2c, 0x20, 0x6e, 0x5f, 0x75, 0x6e, 0x73, 0x61, 0x74, 0x3a
        /*00f8*/ 	.byte	0x20, 0x25, 0x64, 0x0a, 0x00
	.type		$str$5,@object
	.size		$str$5,($str$2 - $str$5)
$str$5:
        /*00fd*/ 	.byte	0x20, 0x20, 0x6e, 0x65, 0x69, 0x67, 0x68, 0x62, 0x6f, 0x72, 0x5f, 0x73, 0x75, 0x6d, 0x5b, 0x30
        /*010d*/ 	.byte	0x5d, 0x3a, 0x20, 0x63, 0x6f, 0x6d, 0x70, 0x75, 0x74, 0x65, 0x64, 0x20, 0x69, 0x6e, 0x20, 0x6b
        /*011d*/ 	.byte	0x65, 0x72, 0x6e, 0x65, 0x6c, 0x0a, 0x00
	.type		$str$2,@object
	.size		$str$2,(.L_2 - $str$2)
$str$2:
        /*0124*/ 	.byte	0x49, 0x6e, 0x69, 0x74, 0x69, 0x61, 0x6c, 0x20, 0x63, 0x6f, 0x6e, 0x63, 0x5b, 0x30, 0x3a, 0x35
        /*0134*/ 	.byte	0x5d, 0x3a, 0x20, 0x25, 0x2e, 0x36, 0x66, 0x20, 0x25, 0x2e, 0x36, 0x66, 0x20, 0x25, 0x2e, 0x36
        /*0144*/ 	.byte	0x66, 0x20, 0x25, 0x2e, 0x36, 0x66, 0x20, 0x25, 0x2e, 0x36, 0x66, 0x0a, 0x00
.L_2:


//--------------------- .nv.shared.sepal_simulation --------------------------
	.section	.nv.shared.sepal_simulation,"aw",@nobits
	.sectionflags	@""
	.align	8
.nv.shared.sepal_simulation:
	.zero		1040


//--------------------- .nv.shared.reserved.0     --------------------------
	.section	.nv.shared.reserved.0,"aw",@nobits
	.weak		__nv_reservedSMEM_offset_0_alias
	.size		__nv_reservedSMEM_offset_0_alias, 0, 64
	.other		__nv_reservedSMEM_offset_0_alias,@"STO_CUDA_RESERVED_SHARED STV_DEFAULT"
__nv_reservedSMEM_offset_0_alias:
	.zero		0
	.zero		64


//--------------------- .nv.constant0.sepal_simulation --------------------------
	.section	.nv.constant0.sepal_simulation,"a",@progbits
	.sectionflags	@""
	.align	4
.nv.constant0.sepal_simulation:
	.zero		1001


//--------------------- SYMBOLS --------------------------

	.type		.nv.reservedSmem.offset0,@object
	.size		.nv.reservedSmem.offset0,0x4
	.type		.nv.reservedSmem.cap,@object
	.size		.nv.reservedSmem.cap,0x4
	.type		vprintf,@function
